//
// Generated by NVIDIA NVVM Compiler
//
// Compiler Build ID: CL-36424714
// Cuda compilation tools, release 13.0, V13.0.88
// Based on NVVM 20.0.0
//

.version 9.0
.target sm_100
.address_size 64

	// .globl	compute_forces_kernel

.visible .entry compute_forces_kernel(
	.param .u64 .ptr .align 1 compute_forces_kernel_param_0,
	.param .u64 .ptr .align 1 compute_forces_kernel_param_1,
	.param .u64 .ptr .align 1 compute_forces_kernel_param_2,
	.param .u64 .ptr .align 1 compute_forces_kernel_param_3,
	.param .u64 .ptr .align 1 compute_forces_kernel_param_4,
	.param .u32 compute_forces_kernel_param_5,
	.param .f32 compute_forces_kernel_param_6,
	.param .f32 compute_forces_kernel_param_7
)
{
	.reg .pred 	%p<22>;
	.reg .b32 	%r<53>;
	.reg .b32 	%f<555>;
	.reg .b64 	%rd<71>;

	ld.param.u64 	%rd24, [compute_forces_kernel_param_0];
	ld.param.u64 	%rd25, [compute_forces_kernel_param_1];
	ld.param.u64 	%rd22, [compute_forces_kernel_param_2];
	ld.param.u64 	%rd23, [compute_forces_kernel_param_3];
	ld.param.u64 	%rd26, [compute_forces_kernel_param_4];
	ld.param.u32 	%r30, [compute_forces_kernel_param_5];
	ld.param.f32 	%f57, [compute_forces_kernel_param_6];
	ld.param.f32 	%f58, [compute_forces_kernel_param_7];
	cvta.to.global.u64 	%rd1, %rd26;
	cvta.to.global.u64 	%rd2, %rd25;
	cvta.to.global.u64 	%rd3, %rd24;
	mov.u32 	%r31, %ctaid.x;
	mov.u32 	%r32, %ntid.x;
	mov.u32 	%r33, %tid.x;
	mad.lo.s32 	%r1, %r31, %r32, %r33;
	setp.ge.s32 	%p1, %r1, %r30;
	@%p1 bra 	$L__BB0_30;
	mul.wide.s32 	%rd27, %r1, 4;
	add.s64 	%rd28, %rd3, %rd27;
	ld.global.f32 	%f1, [%rd28];
	add.s64 	%rd29, %rd2, %rd27;
	ld.global.f32 	%f2, [%rd29];
	setp.lt.s32 	%p2, %r1, 1;
	mov.f32 	%f533, 0f00000000;
	mov.b32 	%r50, 0;
	mov.f32 	%f534, %f533;
	@%p2 bra 	$L__BB0_13;
	min.s32 	%r36, %r1, %r30;
	max.s32 	%r50, %r36, 1;
	setp.lt.s32 	%p3, %r36, 8;
	mov.f32 	%f534, 0f00000000;
	mov.b32 	%r44, 0;
	mov.f32 	%f533, %f534;
	@%p3 bra 	$L__BB0_5;
	and.b32  	%r37, %r50, 2147483640;
	neg.s32 	%r42, %r37;
	add.s64 	%rd67, %rd3, 16;
	add.s64 	%rd66, %rd2, 16;
	add.s64 	%rd65, %rd1, 16;
	mov.f32 	%f534, 0f00000000;
$L__BB0_4:
	.pragma "nounroll";
	and.b32  	%r44, %r50, 2147483640;
	ld.global.f32 	%f63, [%rd67+-16];
	sub.f32 	%f64, %f63, %f1;
	ld.global.f32 	%f65, [%rd66+-16];
	sub.f32 	%f66, %f65, %f2;
	mul.f32 	%f67, %f66, %f66;
	fma.rn.f32 	%f68, %f64, %f64, %f67;
	add.f32 	%f69, %f58, %f68;
	rsqrt.approx.f32 	%f70, %f69;
	mul.f32 	%f71, %f70, %f70;
	mul.f32 	%f72, %f70, %f71;
	ld.global.f32 	%f73, [%rd65+-16];
	mul.f32 	%f74, %f57, %f73;
	mul.f32 	%f75, %f74, %f72;
	fma.rn.f32 	%f76, %f64, %f75, %f533;
	fma.rn.f32 	%f77, %f66, %f75, %f534;
	ld.global.f32 	%f78, [%rd67+-12];
	sub.f32 	%f79, %f78, %f1;
	ld.global.f32 	%f80, [%rd66+-12];
	sub.f32 	%f81, %f80, %f2;
	mul.f32 	%f82, %f81, %f81;
	fma.rn.f32 	%f83, %f79, %f79, %f82;
	add.f32 	%f84, %f58, %f83;
	rsqrt.approx.f32 	%f85, %f84;
	mul.f32 	%f86, %f85, %f85;
	mul.f32 	%f87, %f85, %f86;
	ld.global.f32 	%f88, [%rd65+-12];
	mul.f32 	%f89, %f57, %f88;
	mul.f32 	%f90, %f89, %f87;
	fma.rn.f32 	%f91, %f79, %f90, %f76;
	fma.rn.f32 	%f92, %f81, %f90, %f77;
	ld.global.f32 	%f93, [%rd67+-8];
	sub.f32 	%f94, %f93, %f1;
	ld.global.f32 	%f95, [%rd66+-8];
	sub.f32 	%f96, %f95, %f2;
	mul.f32 	%f97, %f96, %f96;
	fma.rn.f32 	%f98, %f94, %f94, %f97;
	add.f32 	%f99, %f58, %f98;
	rsqrt.approx.f32 	%f100, %f99;
	mul.f32 	%f101, %f100, %f100;
	mul.f32 	%f102, %f100, %f101;
	ld.global.f32 	%f103, [%rd65+-8];
	mul.f32 	%f104, %f57, %f103;
	mul.f32 	%f105, %f104, %f102;
	fma.rn.f32 	%f106, %f94, %f105, %f91;
	fma.rn.f32 	%f107, %f96, %f105, %f92;
	ld.global.f32 	%f108, [%rd67+-4];
	sub.f32 	%f109, %f108, %f1;
	ld.global.f32 	%f110, [%rd66+-4];
	sub.f32 	%f111, %f110, %f2;
	mul.f32 	%f112, %f111, %f111;
	fma.rn.f32 	%f113, %f109, %f109, %f112;
	add.f32 	%f114, %f58, %f113;
	rsqrt.approx.f32 	%f115, %f114;
	mul.f32 	%f116, %f115, %f115;
	mul.f32 	%f117, %f115, %f116;
	ld.global.f32 	%f118, [%rd65+-4];
	mul.f32 	%f119, %f57, %f118;
	mul.f32 	%f120, %f119, %f117;
	fma.rn.f32 	%f121, %f109, %f120, %f106;
	fma.rn.f32 	%f122, %f111, %f120, %f107;
	ld.global.f32 	%f123, [%rd67];
	sub.f32 	%f124, %f123, %f1;
	ld.global.f32 	%f125, [%rd66];
	sub.f32 	%f126, %f125, %f2;
	mul.f32 	%f127, %f126, %f126;
	fma.rn.f32 	%f128, %f124, %f124, %f127;
	add.f32 	%f129, %f58, %f128;
	rsqrt.approx.f32 	%f130, %f129;
	mul.f32 	%f131, %f130, %f130;
	mul.f32 	%f132, %f130, %f131;
	ld.global.f32 	%f133, [%rd65];
	mul.f32 	%f134, %f57, %f133;
	mul.f32 	%f135, %f134, %f132;
	fma.rn.f32 	%f136, %f124, %f135, %f121;
	fma.rn.f32 	%f137, %f126, %f135, %f122;
	ld.global.f32 	%f138, [%rd67+4];
	sub.f32 	%f139, %f138, %f1;
	ld.global.f32 	%f140, [%rd66+4];
	sub.f32 	%f141, %f140, %f2;
	mul.f32 	%f142, %f141, %f141;
	fma.rn.f32 	%f143, %f139, %f139, %f142;
	add.f32 	%f144, %f58, %f143;
	rsqrt.approx.f32 	%f145, %f144;
	mul.f32 	%f146, %f145, %f145;
	mul.f32 	%f147, %f145, %f146;
	ld.global.f32 	%f148, [%rd65+4];
	mul.f32 	%f149, %f57, %f148;
	mul.f32 	%f150, %f149, %f147;
	fma.rn.f32 	%f151, %f139, %f150, %f136;
	fma.rn.f32 	%f152, %f141, %f150, %f137;
	ld.global.f32 	%f153, [%rd67+8];
	sub.f32 	%f154, %f153, %f1;
	ld.global.f32 	%f155, [%rd66+8];
	sub.f32 	%f156, %f155, %f2;
	mul.f32 	%f157, %f156, %f156;
	fma.rn.f32 	%f158, %f154, %f154, %f157;
	add.f32 	%f159, %f58, %f158;
	rsqrt.approx.f32 	%f160, %f159;
	mul.f32 	%f161, %f160, %f160;
	mul.f32 	%f162, %f160, %f161;
	ld.global.f32 	%f163, [%rd65+8];
	mul.f32 	%f164, %f57, %f163;
	mul.f32 	%f165, %f164, %f162;
	fma.rn.f32 	%f166, %f154, %f165, %f151;
	fma.rn.f32 	%f167, %f156, %f165, %f152;
	ld.global.f32 	%f168, [%rd67+12];
	sub.f32 	%f169, %f168, %f1;
	ld.global.f32 	%f170, [%rd66+12];
	sub.f32 	%f171, %f170, %f2;
	mul.f32 	%f172, %f171, %f171;
	fma.rn.f32 	%f173, %f169, %f169, %f172;
	add.f32 	%f174, %f58, %f173;
	rsqrt.approx.f32 	%f175, %f174;
	mul.f32 	%f176, %f175, %f175;
	mul.f32 	%f177, %f175, %f176;
	ld.global.f32 	%f178, [%rd65+12];
	mul.f32 	%f179, %f57, %f178;
	mul.f32 	%f180, %f179, %f177;
	fma.rn.f32 	%f533, %f169, %f180, %f166;
	fma.rn.f32 	%f534, %f171, %f180, %f167;
	add.s32 	%r42, %r42, 8;
	add.s64 	%rd67, %rd67, 32;
	add.s64 	%rd66, %rd66, 32;
	add.s64 	%rd65, %rd65, 32;
	setp.ne.s32 	%p4, %r42, 0;
	@%p4 bra 	$L__BB0_4;
$L__BB0_5:
	and.b32  	%r8, %r50, 7;
	setp.eq.s32 	%p5, %r8, 0;
	@%p5 bra 	$L__BB0_13;
	setp.lt.u32 	%p6, %r8, 4;
	@%p6 bra 	$L__BB0_8;
	mul.wide.u32 	%rd30, %r44, 4;
	add.s64 	%rd31, %rd3, %rd30;
	ld.global.f32 	%f182, [%rd31];
	sub.f32 	%f183, %f182, %f1;
	add.s64 	%rd32, %rd2, %rd30;
	ld.global.f32 	%f184, [%rd32];
	sub.f32 	%f185, %f184, %f2;
	mul.f32 	%f186, %f185, %f185;
	fma.rn.f32 	%f187, %f183, %f183, %f186;
	add.f32 	%f188, %f58, %f187;
	rsqrt.approx.f32 	%f189, %f188;
	mul.f32 	%f190, %f189, %f189;
	mul.f32 	%f191, %f189, %f190;
	add.s64 	%rd33, %rd1, %rd30;
	ld.global.f32 	%f192, [%rd33];
	mul.f32 	%f193, %f57, %f192;
	mul.f32 	%f194, %f193, %f191;
	fma.rn.f32 	%f195, %f183, %f194, %f533;
	fma.rn.f32 	%f196, %f185, %f194, %f534;
	ld.global.f32 	%f197, [%rd31+4];
	sub.f32 	%f198, %f197, %f1;
	ld.global.f32 	%f199, [%rd32+4];
	sub.f32 	%f200, %f199, %f2;
	mul.f32 	%f201, %f200, %f200;
	fma.rn.f32 	%f202, %f198, %f198, %f201;
	add.f32 	%f203, %f58, %f202;
	rsqrt.approx.f32 	%f204, %f203;
	mul.f32 	%f205, %f204, %f204;
	mul.f32 	%f206, %f204, %f205;
	ld.global.f32 	%f207, [%rd33+4];
	mul.f32 	%f208, %f57, %f207;
	mul.f32 	%f209, %f208, %f206;
	fma.rn.f32 	%f210, %f198, %f209, %f195;
	fma.rn.f32 	%f211, %f200, %f209, %f196;
	ld.global.f32 	%f212, [%rd31+8];
	sub.f32 	%f213, %f212, %f1;
	ld.global.f32 	%f214, [%rd32+8];
	sub.f32 	%f215, %f214, %f2;
	mul.f32 	%f216, %f215, %f215;
	fma.rn.f32 	%f217, %f213, %f213, %f216;
	add.f32 	%f218, %f58, %f217;
	rsqrt.approx.f32 	%f219, %f218;
	mul.f32 	%f220, %f219, %f219;
	mul.f32 	%f221, %f219, %f220;
	ld.global.f32 	%f222, [%rd33+8];
	mul.f32 	%f223, %f57, %f222;
	mul.f32 	%f224, %f223, %f221;
	fma.rn.f32 	%f225, %f213, %f224, %f210;
	fma.rn.f32 	%f226, %f215, %f224, %f211;
	ld.global.f32 	%f227, [%rd31+12];
	sub.f32 	%f228, %f227, %f1;
	ld.global.f32 	%f229, [%rd32+12];
	sub.f32 	%f230, %f229, %f2;
	mul.f32 	%f231, %f230, %f230;
	fma.rn.f32 	%f232, %f228, %f228, %f231;
	add.f32 	%f233, %f58, %f232;
	rsqrt.approx.f32 	%f234, %f233;
	mul.f32 	%f235, %f234, %f234;
	mul.f32 	%f236, %f234, %f235;
	ld.global.f32 	%f237, [%rd33+12];
	mul.f32 	%f238, %f57, %f237;
	mul.f32 	%f239, %f238, %f236;
	fma.rn.f32 	%f533, %f228, %f239, %f225;
	fma.rn.f32 	%f534, %f230, %f239, %f226;
	add.s32 	%r44, %r44, 4;
$L__BB0_8:
	and.b32  	%r11, %r50, 3;
	setp.eq.s32 	%p7, %r11, 0;
	@%p7 bra 	$L__BB0_13;
	setp.eq.s32 	%p8, %r11, 1;
	@%p8 bra 	$L__BB0_11;
	mul.wide.u32 	%rd34, %r44, 4;
	add.s64 	%rd35, %rd3, %rd34;
	ld.global.f32 	%f241, [%rd35];
	sub.f32 	%f242, %f241, %f1;
	add.s64 	%rd36, %rd2, %rd34;
	ld.global.f32 	%f243, [%rd36];
	sub.f32 	%f244, %f243, %f2;
	mul.f32 	%f245, %f244, %f244;
	fma.rn.f32 	%f246, %f242, %f242, %f245;
	add.f32 	%f247, %f58, %f246;
	rsqrt.approx.f32 	%f248, %f247;
	mul.f32 	%f249, %f248, %f248;
	mul.f32 	%f250, %f248, %f249;
	add.s64 	%rd37, %rd1, %rd34;
	ld.global.f32 	%f251, [%rd37];
	mul.f32 	%f252, %f57, %f251;
	mul.f32 	%f253, %f252, %f250;
	fma.rn.f32 	%f254, %f242, %f253, %f533;
	fma.rn.f32 	%f255, %f244, %f253, %f534;
	ld.global.f32 	%f256, [%rd35+4];
	sub.f32 	%f257, %f256, %f1;
	ld.global.f32 	%f258, [%rd36+4];
	sub.f32 	%f259, %f258, %f2;
	mul.f32 	%f260, %f259, %f259;
	fma.rn.f32 	%f261, %f257, %f257, %f260;
	add.f32 	%f262, %f58, %f261;
	rsqrt.approx.f32 	%f263, %f262;
	mul.f32 	%f264, %f263, %f263;
	mul.f32 	%f265, %f263, %f264;
	ld.global.f32 	%f266, [%rd37+4];
	mul.f32 	%f267, %f57, %f266;
	mul.f32 	%f268, %f267, %f265;
	fma.rn.f32 	%f533, %f257, %f268, %f254;
	fma.rn.f32 	%f534, %f259, %f268, %f255;
	add.s32 	%r44, %r44, 2;
$L__BB0_11:
	and.b32  	%r38, %r50, 1;
	setp.eq.b32 	%p9, %r38, 1;
	not.pred 	%p10, %p9;
	@%p10 bra 	$L__BB0_13;
	mul.wide.u32 	%rd38, %r44, 4;
	add.s64 	%rd39, %rd3, %rd38;
	ld.global.f32 	%f269, [%rd39];
	sub.f32 	%f270, %f269, %f1;
	add.s64 	%rd40, %rd2, %rd38;
	ld.global.f32 	%f271, [%rd40];
	sub.f32 	%f272, %f271, %f2;
	mul.f32 	%f273, %f272, %f272;
	fma.rn.f32 	%f274, %f270, %f270, %f273;
	add.f32 	%f275, %f58, %f274;
	rsqrt.approx.f32 	%f276, %f275;
	mul.f32 	%f277, %f276, %f276;
	mul.f32 	%f278, %f276, %f277;
	add.s64 	%rd41, %rd1, %rd38;
	ld.global.f32 	%f279, [%rd41];
	mul.f32 	%f280, %f57, %f279;
	mul.f32 	%f281, %f280, %f278;
	fma.rn.f32 	%f533, %f270, %f281, %f533;
	fma.rn.f32 	%f534, %f272, %f281, %f534;
$L__BB0_13:
	setp.ge.s32 	%p11, %r50, %r30;
	@%p11 bra 	$L__BB0_17;
	setp.eq.s32 	%p12, %r50, %r1;
	@%p12 bra 	$L__BB0_16;
	mul.wide.u32 	%rd42, %r50, 4;
	add.s64 	%rd43, %rd3, %rd42;
	ld.global.f32 	%f282, [%rd43];
	sub.f32 	%f283, %f282, %f1;
	add.s64 	%rd44, %rd2, %rd42;
	ld.global.f32 	%f284, [%rd44];
	sub.f32 	%f285, %f284, %f2;
	mul.f32 	%f286, %f285, %f285;
	fma.rn.f32 	%f287, %f283, %f283, %f286;
	add.f32 	%f288, %f58, %f287;
	rsqrt.approx.f32 	%f289, %f288;
	mul.f32 	%f290, %f289, %f289;
	mul.f32 	%f291, %f289, %f290;
	add.s64 	%rd45, %rd1, %rd42;
	ld.global.f32 	%f292, [%rd45];
	mul.f32 	%f293, %f57, %f292;
	mul.f32 	%f294, %f293, %f291;
	fma.rn.f32 	%f533, %f283, %f294, %f533;
	fma.rn.f32 	%f534, %f285, %f294, %f534;
$L__BB0_16:
	add.s32 	%r50, %r50, 1;
$L__BB0_17:
	setp.ge.s32 	%p13, %r50, %r30;
	@%p13 bra 	$L__BB0_29;
	sub.s32 	%r17, %r30, %r50;
	sub.s32 	%r39, %r50, %r30;
	setp.gt.u32 	%p14, %r39, -8;
	@%p14 bra 	$L__BB0_21;
	and.b32  	%r40, %r17, -8;
	neg.s32 	%r48, %r40;
	mul.wide.u32 	%rd46, %r50, 4;
	add.s64 	%rd47, %rd46, 16;
	add.s64 	%rd70, %rd3, %rd47;
	add.s64 	%rd69, %rd2, %rd47;
	add.s64 	%rd68, %rd1, %rd47;
$L__BB0_20:
	.pragma "nounroll";
	ld.global.f32 	%f296, [%rd70+-16];
	sub.f32 	%f297, %f296, %f1;
	ld.global.f32 	%f298, [%rd69+-16];
	sub.f32 	%f299, %f298, %f2;
	mul.f32 	%f300, %f299, %f299;
	fma.rn.f32 	%f301, %f297, %f297, %f300;
	add.f32 	%f302, %f58, %f301;
	rsqrt.approx.f32 	%f303, %f302;
	mul.f32 	%f304, %f303, %f303;
	mul.f32 	%f305, %f303, %f304;
	ld.global.f32 	%f306, [%rd68+-16];
	mul.f32 	%f307, %f57, %f306;
	mul.f32 	%f308, %f307, %f305;
	fma.rn.f32 	%f309, %f297, %f308, %f533;
	fma.rn.f32 	%f310, %f299, %f308, %f534;
	ld.global.f32 	%f311, [%rd70+-12];
	sub.f32 	%f312, %f311, %f1;
	ld.global.f32 	%f313, [%rd69+-12];
	sub.f32 	%f314, %f313, %f2;
	mul.f32 	%f315, %f314, %f314;
	fma.rn.f32 	%f316, %f312, %f312, %f315;
	add.f32 	%f317, %f58, %f316;
	rsqrt.approx.f32 	%f318, %f317;
	mul.f32 	%f319, %f318, %f318;
	mul.f32 	%f320, %f318, %f319;
	ld.global.f32 	%f321, [%rd68+-12];
	mul.f32 	%f322, %f57, %f321;
	mul.f32 	%f323, %f322, %f320;
	fma.rn.f32 	%f324, %f312, %f323, %f309;
	fma.rn.f32 	%f325, %f314, %f323, %f310;
	ld.global.f32 	%f326, [%rd70+-8];
	sub.f32 	%f327, %f326, %f1;
	ld.global.f32 	%f328, [%rd69+-8];
	sub.f32 	%f329, %f328, %f2;
	mul.f32 	%f330, %f329, %f329;
	fma.rn.f32 	%f331, %f327, %f327, %f330;
	add.f32 	%f332, %f58, %f331;
	rsqrt.approx.f32 	%f333, %f332;
	mul.f32 	%f334, %f333, %f333;
	mul.f32 	%f335, %f333, %f334;
	ld.global.f32 	%f336, [%rd68+-8];
	mul.f32 	%f337, %f57, %f336;
	mul.f32 	%f338, %f337, %f335;
	fma.rn.f32 	%f339, %f327, %f338, %f324;
	fma.rn.f32 	%f340, %f329, %f338, %f325;
	ld.global.f32 	%f341, [%rd70+-4];
	sub.f32 	%f342, %f341, %f1;
	ld.global.f32 	%f343, [%rd69+-4];
	sub.f32 	%f344, %f343, %f2;
	mul.f32 	%f345, %f344, %f344;
	fma.rn.f32 	%f346, %f342, %f342, %f345;
	add.f32 	%f347, %f58, %f346;
	rsqrt.approx.f32 	%f348, %f347;
	mul.f32 	%f349, %f348, %f348;
	mul.f32 	%f350, %f348, %f349;
	ld.global.f32 	%f351, [%rd68+-4];
	mul.f32 	%f352, %f57, %f351;
	mul.f32 	%f353, %f352, %f350;
	fma.rn.f32 	%f354, %f342, %f353, %f339;
	fma.rn.f32 	%f355, %f344, %f353, %f340;
	ld.global.f32 	%f356, [%rd70];
	sub.f32 	%f357, %f356, %f1;
	ld.global.f32 	%f358, [%rd69];
	sub.f32 	%f359, %f358, %f2;
	mul.f32 	%f360, %f359, %f359;
	fma.rn.f32 	%f361, %f357, %f357, %f360;
	add.f32 	%f362, %f58, %f361;
	rsqrt.approx.f32 	%f363, %f362;
	mul.f32 	%f364, %f363, %f363;
	mul.f32 	%f365, %f363, %f364;
	ld.global.f32 	%f366, [%rd68];
	mul.f32 	%f367, %f57, %f366;
	mul.f32 	%f368, %f367, %f365;
	fma.rn.f32 	%f369, %f357, %f368, %f354;
	fma.rn.f32 	%f370, %f359, %f368, %f355;
	ld.global.f32 	%f371, [%rd70+4];
	sub.f32 	%f372, %f371, %f1;
	ld.global.f32 	%f373, [%rd69+4];
	sub.f32 	%f374, %f373, %f2;
	mul.f32 	%f375, %f374, %f374;
	fma.rn.f32 	%f376, %f372, %f372, %f375;
	add.f32 	%f377, %f58, %f376;
	rsqrt.approx.f32 	%f378, %f377;
	mul.f32 	%f379, %f378, %f378;
	mul.f32 	%f380, %f378, %f379;
	ld.global.f32 	%f381, [%rd68+4];
	mul.f32 	%f382, %f57, %f381;
	mul.f32 	%f383, %f382, %f380;
	fma.rn.f32 	%f384, %f372, %f383, %f369;
	fma.rn.f32 	%f385, %f374, %f383, %f370;
	ld.global.f32 	%f386, [%rd70+8];
	sub.f32 	%f387, %f386, %f1;
	ld.global.f32 	%f388, [%rd69+8];
	sub.f32 	%f389, %f388, %f2;
	mul.f32 	%f390, %f389, %f389;
	fma.rn.f32 	%f391, %f387, %f387, %f390;
	add.f32 	%f392, %f58, %f391;
	rsqrt.approx.f32 	%f393, %f392;
	mul.f32 	%f394, %f393, %f393;
	mul.f32 	%f395, %f393, %f394;
	ld.global.f32 	%f396, [%rd68+8];
	mul.f32 	%f397, %f57, %f396;
	mul.f32 	%f398, %f397, %f395;
	fma.rn.f32 	%f399, %f387, %f398, %f384;
	fma.rn.f32 	%f400, %f389, %f398, %f385;
	ld.global.f32 	%f401, [%rd70+12];
	sub.f32 	%f402, %f401, %f1;
	ld.global.f32 	%f403, [%rd69+12];
	sub.f32 	%f404, %f403, %f2;
	mul.f32 	%f405, %f404, %f404;
	fma.rn.f32 	%f406, %f402, %f402, %f405;
	add.f32 	%f407, %f58, %f406;
	rsqrt.approx.f32 	%f408, %f407;
	mul.f32 	%f409, %f408, %f408;
	mul.f32 	%f410, %f408, %f409;
	ld.global.f32 	%f411, [%rd68+12];
	mul.f32 	%f412, %f57, %f411;
	mul.f32 	%f413, %f412, %f410;
	fma.rn.f32 	%f533, %f402, %f413, %f399;
	fma.rn.f32 	%f534, %f404, %f413, %f400;
	add.s32 	%r50, %r50, 8;
	add.s32 	%r48, %r48, 8;
	add.s64 	%rd70, %rd70, 32;
	add.s64 	%rd69, %rd69, 32;
	add.s64 	%rd68, %rd68, 32;
	setp.ne.s32 	%p15, %r48, 0;
	@%p15 bra 	$L__BB0_20;
$L__BB0_21:
	and.b32  	%r24, %r17, 7;
	setp.eq.s32 	%p16, %r24, 0;
	@%p16 bra 	$L__BB0_29;
	and.b32  	%r25, %r17, 3;
	setp.lt.u32 	%p17, %r24, 4;
	@%p17 bra 	$L__BB0_24;
	mul.wide.u32 	%rd48, %r50, 4;
	add.s64 	%rd49, %rd3, %rd48;
	ld.global.f32 	%f415, [%rd49];
	sub.f32 	%f416, %f415, %f1;
	add.s64 	%rd50, %rd2, %rd48;
	ld.global.f32 	%f417, [%rd50];
	sub.f32 	%f418, %f417, %f2;
	mul.f32 	%f419, %f418, %f418;
	fma.rn.f32 	%f420, %f416, %f416, %f419;
	add.f32 	%f421, %f58, %f420;
	rsqrt.approx.f32 	%f422, %f421;
	mul.f32 	%f423, %f422, %f422;
	mul.f32 	%f424, %f422, %f423;
	add.s64 	%rd51, %rd1, %rd48;
	ld.global.f32 	%f425, [%rd51];
	mul.f32 	%f426, %f57, %f425;
	mul.f32 	%f427, %f426, %f424;
	fma.rn.f32 	%f428, %f416, %f427, %f533;
	fma.rn.f32 	%f429, %f418, %f427, %f534;
	ld.global.f32 	%f430, [%rd49+4];
	sub.f32 	%f431, %f430, %f1;
	ld.global.f32 	%f432, [%rd50+4];
	sub.f32 	%f433, %f432, %f2;
	mul.f32 	%f434, %f433, %f433;
	fma.rn.f32 	%f435, %f431, %f431, %f434;
	add.f32 	%f436, %f58, %f435;
	rsqrt.approx.f32 	%f437, %f436;
	mul.f32 	%f438, %f437, %f437;
	mul.f32 	%f439, %f437, %f438;
	ld.global.f32 	%f440, [%rd51+4];
	mul.f32 	%f441, %f57, %f440;
	mul.f32 	%f442, %f441, %f439;
	fma.rn.f32 	%f443, %f431, %f442, %f428;
	fma.rn.f32 	%f444, %f433, %f442, %f429;
	ld.global.f32 	%f445, [%rd49+8];
	sub.f32 	%f446, %f445, %f1;
	ld.global.f32 	%f447, [%rd50+8];
	sub.f32 	%f448, %f447, %f2;
	mul.f32 	%f449, %f448, %f448;
	fma.rn.f32 	%f450, %f446, %f446, %f449;
	add.f32 	%f451, %f58, %f450;
	rsqrt.approx.f32 	%f452, %f451;
	mul.f32 	%f453, %f452, %f452;
	mul.f32 	%f454, %f452, %f453;
	ld.global.f32 	%f455, [%rd51+8];
	mul.f32 	%f456, %f57, %f455;
	mul.f32 	%f457, %f456, %f454;
	fma.rn.f32 	%f458, %f446, %f457, %f443;
	fma.rn.f32 	%f459, %f448, %f457, %f444;
	ld.global.f32 	%f460, [%rd49+12];
	sub.f32 	%f461, %f460, %f1;
	ld.global.f32 	%f462, [%rd50+12];
	sub.f32 	%f463, %f462, %f2;
	mul.f32 	%f464, %f463, %f463;
	fma.rn.f32 	%f465, %f461, %f461, %f464;
	add.f32 	%f466, %f58, %f465;
	rsqrt.approx.f32 	%f467, %f466;
	mul.f32 	%f468, %f467, %f467;
	mul.f32 	%f469, %f467, %f468;
	ld.global.f32 	%f470, [%rd51+12];
	mul.f32 	%f471, %f57, %f470;
	mul.f32 	%f472, %f471, %f469;
	fma.rn.f32 	%f533, %f461, %f472, %f458;
	fma.rn.f32 	%f534, %f463, %f472, %f459;
	add.s32 	%r50, %r50, 4;
$L__BB0_24:
	setp.eq.s32 	%p18, %r25, 0;
	@%p18 bra 	$L__BB0_29;
	setp.eq.s32 	%p19, %r25, 1;
	@%p19 bra 	$L__BB0_27;
	mul.wide.u32 	%rd52, %r50, 4;
	add.s64 	%rd53, %rd3, %rd52;
	ld.global.f32 	%f474, [%rd53];
	sub.f32 	%f475, %f474, %f1;
	add.s64 	%rd54, %rd2, %rd52;
	ld.global.f32 	%f476, [%rd54];
	sub.f32 	%f477, %f476, %f2;
	mul.f32 	%f478, %f477, %f477;
	fma.rn.f32 	%f479, %f475, %f475, %f478;
	add.f32 	%f480, %f58, %f479;
	rsqrt.approx.f32 	%f481, %f480;
	mul.f32 	%f482, %f481, %f481;
	mul.f32 	%f483, %f481, %f482;
	add.s64 	%rd55, %rd1, %rd52;
	ld.global.f32 	%f484, [%rd55];
	mul.f32 	%f485, %f57, %f484;
	mul.f32 	%f486, %f485, %f483;
	fma.rn.f32 	%f487, %f475, %f486, %f533;
	fma.rn.f32 	%f488, %f477, %f486, %f534;
	ld.global.f32 	%f489, [%rd53+4];
	sub.f32 	%f490, %f489, %f1;
	ld.global.f32 	%f491, [%rd54+4];
	sub.f32 	%f492, %f491, %f2;
	mul.f32 	%f493, %f492, %f492;
	fma.rn.f32 	%f494, %f490, %f490, %f493;
	add.f32 	%f495, %f58, %f494;
	rsqrt.approx.f32 	%f496, %f495;
	mul.f32 	%f497, %f496, %f496;
	mul.f32 	%f498, %f496, %f497;
	ld.global.f32 	%f499, [%rd55+4];
	mul.f32 	%f500, %f57, %f499;
	mul.f32 	%f501, %f500, %f498;
	fma.rn.f32 	%f533, %f490, %f501, %f487;
	fma.rn.f32 	%f534, %f492, %f501, %f488;
	add.s32 	%r50, %r50, 2;
$L__BB0_27:
	and.b32  	%r41, %r17, 1;
	setp.eq.b32 	%p20, %r41, 1;
	not.pred 	%p21, %p20;
	@%p21 bra 	$L__BB0_29;
	mul.wide.u32 	%rd56, %r50, 4;
	add.s64 	%rd57, %rd3, %rd56;
	ld.global.f32 	%f502, [%rd57];
	sub.f32 	%f503, %f502, %f1;
	add.s64 	%rd58, %rd2, %rd56;
	ld.global.f32 	%f504, [%rd58];
	sub.f32 	%f505, %f504, %f2;
	mul.f32 	%f506, %f505, %f505;
	fma.rn.f32 	%f507, %f503, %f503, %f506;
	add.f32 	%f508, %f58, %f507;
	rsqrt.approx.f32 	%f509, %f508;
	mul.f32 	%f510, %f509, %f509;
	mul.f32 	%f511, %f509, %f510;
	add.s64 	%rd59, %rd1, %rd56;
	ld.global.f32 	%f512, [%rd59];
	mul.f32 	%f513, %f57, %f512;
	mul.f32 	%f514, %f513, %f511;
	fma.rn.f32 	%f533, %f503, %f514, %f533;
	fma.rn.f32 	%f534, %f505, %f514, %f534;
$L__BB0_29:
	cvta.to.global.u64 	%rd60, %rd22;
	mul.wide.s32 	%rd61, %r1, 4;
	add.s64 	%rd62, %rd60, %rd61;
	ld.global.f32 	%f515, [%rd62];
	add.f32 	%f516, %f533, %f515;
	st.global.f32 	[%rd62], %f516;
	cvta.to.global.u64 	%rd63, %rd23;
	add.s64 	%rd64, %rd63, %rd61;
	ld.global.f32 	%f517, [%rd64];
	add.f32 	%f518, %f534, %f517;
	st.global.f32 	[%rd64], %f518;
$L__BB0_30:
	ret;

}


// ===== COMPILED SASS (sm_100) =====

	.target	sm_100

	.elftype	@"ET_EXEC"


//--------------------- .note.nv.tkinfo           --------------------------
	.section	.note.nv.tkinfo,"",@"SHT_NOTE"
	.sectionflags	@"SHF_NOTE_NV_TKINFO"
	.tkinfo
        /*0018*/ 	.word	0x00000002
        /*0030*/ 	.string	""
        /*0030*/ 	.string	"ptxas"
        /*0030*/ 	.string	"Cuda compilation tools, release 13.0, V13.0.88"
        /*0030*/ 	.string	"Build cuda_13.0.r13.0/compiler.36424714_0"
        /*0030*/ 	.string	"-arch sm_100 -m 64 "



//--------------------- .note.nv.cuinfo           --------------------------
	.section	.note.nv.cuinfo,"",@"SHT_NOTE"
	.sectionflags	@"SHF_NOTE_NV_CUINFO"
        /*0018*/ 	.short	0x0002
        /*001a*/ 	.short	0x0064
        /*001c*/ 	.short	0x0082
	.zero		2


//--------------------- .nv.info                  --------------------------
	.section	.nv.info,"",@"SHT_CUDA_INFO"
	.align	4


	//----- nvinfo : EIATTR_REGCOUNT
	.align		4
        /*0000*/ 	.byte	0x04, 0x2f
        /*0002*/ 	.short	(.L_1 - .L_0)
	.align		4
.L_0:
        /*0004*/ 	.word	index@(compute_forces_kernel)
        /*0008*/ 	.word	0x00000020


	//----- nvinfo : EIATTR_FRAME_SIZE
	.align		4
.L_1:
        /*000c*/ 	.byte	0x04, 0x11
        /*000e*/ 	.short	(.L_3 - .L_2)
	.align		4
.L_2:
        /*0010*/ 	.word	index@(compute_forces_kernel)
        /*0014*/ 	.word	0x00000000


	//----- nvinfo : EIATTR_MIN_STACK_SIZE
	.align		4
.L_3:
        /*0018*/ 	.byte	0x04, 0x12
        /*001a*/ 	.short	(.L_5 - .L_4)
	.align		4
.L_4:
        /*001c*/ 	.word	index@(compute_forces_kernel)
        /*0020*/ 	.word	0x00000000
.L_5:


//--------------------- .nv.compat                --------------------------
	.section	.nv.compat,"",@"SHT_CUDA_COMPAT_INFO"
	.align	4
        /*0000*/ 	.byte	0x02, 0x09, 0x00, 0x00, 0x02, 0x02, 0x01, 0x00, 0x02, 0x05, 0x05, 0x00, 0x03, 0x07, 0x01, 0x01
        /*0010*/ 	.byte	0x02, 0x03, 0x00, 0x00, 0x02, 0x06, 0x01, 0x00, 0x04, 0x0b, 0x08, 0x00, 0x01, 0x00, 0x00, 0x00
        /*0020*/ 	.byte	0x00, 0x00, 0x00, 0x00


//--------------------- .nv.info.compute_forces_kernel --------------------------
	.section	.nv.info.compute_forces_kernel,"",@"SHT_CUDA_INFO"
	.sectionflags	@""
	.align	4


	//----- nvinfo : EIATTR_CUDA_API_VERSION
	.align		4
        /*0000*/ 	.byte	0x04, 0x37
        /*0002*/ 	.short	(.L_7 - .L_6)
.L_6:
        /*0004*/ 	.word	0x00000082


	//----- nvinfo : EIATTR_KPARAM_INFO
	.align		4
.L_7:
        /*0008*/ 	.byte	0x04, 0x17
        /*000a*/ 	.short	(.L_9 - .L_8)
.L_8:
        /*000c*/ 	.word	0x00000000
        /*0010*/ 	.short	0x0007
        /*0012*/ 	.short	0x0030
        /*0014*/ 	.byte	0x00, 0xf0, 0x11, 0x00


	//----- nvinfo : EIATTR_KPARAM_INFO
	.align		4
.L_9:
        /*0018*/ 	.byte	0x04, 0x17
        /*001a*/ 	.short	(.L_11 - .L_10)
.L_10:
        /*001c*/ 	.word	0x00000000
        /*0020*/ 	.short	0x0006
        /*0022*/ 	.short	0x002c
        /*0024*/ 	.byte	0x00, 0xf0, 0x11, 0x00


	//----- nvinfo : EIATTR_KPARAM_INFO
	.align		4
.L_11:
        /*0028*/ 	.byte	0x04, 0x17
        /*002a*/ 	.short	(.L_13 - .L_12)
.L_12:
        /*002c*/ 	.word	0x00000000
        /*0030*/ 	.short	0x0005
        /*0032*/ 	.short	0x0028
        /*0034*/ 	.byte	0x00, 0xf0, 0x11, 0x00


	//----- nvinfo : EIATTR_KPARAM_INFO
	.align		4
.L_13:
        /*0038*/ 	.byte	0x04, 0x17
        /*003a*/ 	.short	(.L_15 - .L_14)
.L_14:
        /*003c*/ 	.word	0x00000000
        /*0040*/ 	.short	0x0004
        /*0042*/ 	.short	0x0020
        /*0044*/ 	.byte	0x00, 0xf5, 0x21, 0x00


	//----- nvinfo : EIATTR_KPARAM_INFO
	.align		4
.L_15:
        /*0048*/ 	.byte	0x04, 0x17
        /*004a*/ 	.short	(.L_17 - .L_16)
.L_16:
        /*004c*/ 	.word	0x00000000
        /*0050*/ 	.short	0x0003
        /*0052*/ 	.short	0x0018
        /*0054*/ 	.byte	0x00, 0xf5, 0x21, 0x00


	//----- nvinfo : EIATTR_KPARAM_INFO
	.align		4
.L_17:
        /*0058*/ 	.byte	0x04, 0x17
        /*005a*/ 	.short	(.L_19 - .L_18)
.L_18:
        /*005c*/ 	.word	0x00000000
        /*0060*/ 	.short	0x0002
        /*0062*/ 	.short	0x0010
        /*0064*/ 	.byte	0x00, 0xf5, 0x21, 0x00


	//----- nvinfo : EIATTR_KPARAM_INFO
	.align		4
.L_19:
        /*0068*/ 	.byte	0x04, 0x17
        /*006a*/ 	.short	(.L_21 - .L_20)
.L_20:
        /*006c*/ 	.word	0x00000000
        /*0070*/ 	.short	0x0001
        /*0072*/ 	.short	0x0008
        /*0074*/ 	.byte	0x00, 0xf5, 0x21, 0x00


	//----- nvinfo : EIATTR_KPARAM_INFO
	.align		4
.L_21:
        /*0078*/ 	.byte	0x04, 0x17
        /*007a*/ 	.short	(.L_23 - .L_22)
.L_22:
        /*007c*/ 	.word	0x00000000
        /*0080*/ 	.short	0x0000
        /*0082*/ 	.short	0x0000
        /*0084*/ 	.byte	0x00, 0xf5, 0x21, 0x00


	//----- nvinfo : EIATTR_SPARSE_MMA_MASK
	.align		4
.L_23:
        /*0088*/ 	.byte	0x03, 0x50
        /*008a*/ 	.short	0x0000


	//----- nvinfo : EIATTR_MAXREG_COUNT
	.align		4
        /*008c*/ 	.byte	0x03, 0x1b
        /*008e*/ 	.short	0x00ff


	//----- nvinfo : EIATTR_MERCURY_ISA_VERSION
	.align		4
        /*0090*/ 	.byte	0x03, 0x5f
        /*0092*/ 	.short	0x0101


	//----- nvinfo : EIATTR_VRC_CTA_INIT_COUNT
	.align		4
        /*0094*/ 	.byte	0x02, 0x4a
	.zero		1
	.zero		1


	//----- nvinfo : EIATTR_EXIT_INSTR_OFFSETS
	.align		4
        /*0098*/ 	.byte	0x04, 0x1c
        /*009a*/ 	.short	(.L_25 - .L_24)


	//   ....[0]....
.L_24:
        /*009c*/ 	.word	0x00000070


	//   ....[1]....
        /*00a0*/ 	.word	0x00002eb0


	//----- nvinfo : EIATTR_CRS_STACK_SIZE
	.align		4
.L_25:
        /*00a4*/ 	.byte	0x04, 0x1e
        /*00a6*/ 	.short	(.L_27 - .L_26)
.L_26:
        /*00a8*/ 	.word	0x00000000


	//----- nvinfo : EIATTR_CBANK_PARAM_SIZE
	.align		4
.L_27:
        /*00ac*/ 	.byte	0x03, 0x19
        /*00ae*/ 	.short	0x0034


	//----- nvinfo : EIATTR_PARAM_CBANK
	.align		4
        /*00b0*/ 	.byte	0x04, 0x0a
        /*00b2*/ 	.short	(.L_29 - .L_28)
	.align		4
.L_28:
        /*00b4*/ 	.word	index@(.nv.constant0.compute_forces_kernel)
        /*00b8*/ 	.short	0x0380
        /*00ba*/ 	.short	0x0034


	//----- nvinfo : EIATTR_SW_WAR
	.align		4
.L_29:
        /*00bc*/ 	.byte	0x04, 0x36
        /*00be*/ 	.short	(.L_31 - .L_30)
.L_30:
        /*00c0*/ 	.word	0x00000008
.L_31:


//--------------------- .nv.callgraph             --------------------------
	.section	.nv.callgraph,"",@"SHT_CUDA_CALLGRAPH"
	.align	4
	.sectionentsize	8
	.align		4
        /*0000*/ 	.word	0x00000000
	.align		4
        /*0004*/ 	.word	0xffffffff
	.align		4
        /*0008*/ 	.word	0x00000000
	.align		4
        /*000c*/ 	.word	0xfffffffe
	.align		4
        /*0010*/ 	.word	0x00000000
	.align		4
        /*0014*/ 	.word	0xfffffffd
	.align		4
        /*0018*/ 	.word	0x00000000
	.align		4
        /*001c*/ 	.word	0xfffffffc


//--------------------- .text.compute_forces_kernel --------------------------
	.section	.text.compute_forces_kernel,"ax",@progbits
	.align	128
        .global         compute_forces_kernel
        .type           compute_forces_kernel,@function
        .size           compute_forces_kernel,(.L_x_22 - compute_forces_kernel)
        .other          compute_forces_kernel,@"STO_CUDA_ENTRY STV_DEFAULT"
compute_forces_kernel:
.text.compute_forces_kernel:
[----:B------:R-:W-:Y:S01]  /*0000*/  LDC R1, c[0x0][0x37c] ;  /* 0x0000df00ff017b82 */ /* 0x000fe20000000800 */
[----:B------:R-:W0:Y:S07]  /*0010*/  S2R R0, SR_TID.X ;  /* 0x0000000000007919 */ /* 0x000e2e0000002100 */
[----:B------:R-:W0:Y:S01]  /*0020*/  S2UR UR4, SR_CTAID.X ;  /* 0x00000000000479c3 */ /* 0x000e220000002500 */
[----:B------:R-:W1:Y:S07]  /*0030*/  LDCU UR14, c[0x0][0x3a8] ;  /* 0x00007500ff0e77ac */ /* 0x000e6e0008000800 */
[----:B------:R-:W0:Y:S02]  /*0040*/  LDC R13, c[0x0][0x360] ;  /* 0x0000d800ff0d7b82 */ /* 0x000e240000000800 */
[----:B0-----:R-:W-:-:S05]  /*0050*/  IMAD R13, R13, UR4, R0 ;  /* 0x000000040d0d7c24 */ /* 0x001fca000f8e0200 */
[----:B-1----:R-:W-:-:S13]  /*0060*/  ISETP.GE.AND P0, PT, R13, UR14, PT ;  /* 0x0000000e0d007c0c */ /* 0x002fda000bf06270 */
[----:B------:R-:W-:Y:S05]  /*0070*/  @P0 EXIT ;  /* 0x000000000000094d */ /* 0x000fea0003800000 */
[----:B------:R-:W0:Y:S01]  /*0080*/  LDC.64 R4, c[0x0][0x380] ;  /* 0x0000e000ff047b82 */ /* 0x000e220000000a00 */
[----:B------:R-:W1:Y:S01]  /*0090*/  LDCU.64 UR12, c[0x0][0x358] ;  /* 0x00006b00ff0c77ac */ /* 0x000e620008000a00 */
[----:B------:R-:W2:Y:S06]  /*00a0*/  LDCU UR15, c[0x0][0x3b0] ;  /* 0x00007600ff0f77ac */ /* 0x000eac0008000800 */
[----:B------:R-:W3:Y:S01]  /*00b0*/  LDC.64 R2, c[0x0][0x388] ;  /* 0x0000e200ff027b82 */ /* 0x000ee20000000a00 */
[----:B------:R-:W4:Y:S01]  /*00c0*/  LDCU UR16, c[0x0][0x3ac] ;  /* 0x00007580ff1077ac */ /* 0x000f220008000800 */
[----:B0-----:R-:W-:-:S05]  /*00d0*/  IMAD.WIDE R6, R13, 0x4, R4 ;  /* 0x000000040d067825 */ /* 0x001fca00078e0204 */
[----:B-1----:R0:W5:Y:S01]  /*00e0*/  LDG.E R0, desc[UR12][R6.64] ;  /* 0x0000000c06007981 */ /* 0x002162000c1e1900 */
[----:B---3--:R-:W-:-:S05]  /*00f0*/  IMAD.WIDE R8, R13, 0x4, R2 ;  /* 0x000000040d087825 */ /* 0x008fca00078e0202 */
[----:B------:R0:W5:Y:S01]  /*0100*/  LDG.E R12, desc[UR12][R8.64] ;  /* 0x0000000c080c7981 */ /* 0x000162000c1e1900 */
[----:B------:R-:W-:Y:S01]  /*0110*/  ISETP.GE.AND P0, PT, R13, 0x1, PT ;  /* 0x000000010d00780c */ /* 0x000fe20003f06270 */
[----:B------:R-:W-:Y:S01]  /*0120*/  BSSY.RECONVERGENT B0, `(.L_x_0) ;  /* 0x000015a000007945 */ /* 0x000fe20003800200 */
[----:B------:R-:W-:Y:S01]  /*0130*/  HFMA2 R16, -RZ, RZ, 0, 0 ;  /* 0x00000000ff107431 */ /* 0x000fe200000001ff */
[----:B------:R-:W-:-:S10]  /*0140*/  CS2R R14, SRZ ;  /* 0x00000000000e7805 */ /* 0x000fd4000001ff00 */
[----:B0-2-4-:R-:W-:Y:S05]  /*0150*/  @!P0 BRA `(.L_x_1) ;  /* 0x0000001400588947 */ /* 0x015fea0003800000 */
[----:B------:R-:W-:Y:S01]  /*0160*/  VIMNMX R15, PT, PT, R13, UR14, PT ;  /* 0x0000000e0d0f7c48 */ /* 0x000fe2000bfe0100 */
[----:B------:R-:W-:Y:S01]  /*0170*/  BSSY.RECONVERGENT B1, `(.L_x_2) ;  /* 0x00000b3000017945 */ /* 0x000fe20003800200 */
[----:B------:R-:W-:Y:S02]  /*0180*/  MOV R14, RZ ;  /* 0x000000ff000e7202 */ /* 0x000fe40000000f00 */
[----:B------:R-:W-:Y:S02]  /*0190*/  CS2R R16, SRZ ;  /* 0x0000000000107805 */ /* 0x000fe4000001ff00 */
[C---:B------:R-:W-:Y:S02]  /*01a0*/  ISETP.GE.AND P0, PT, R15.reuse, 0x8, PT ;  /* 0x000000080f00780c */ /* 0x040fe40003f06270 */
[----:B------:R-:W-:-:S11]  /*01b0*/  VIMNMX R15, PT, PT, R15, 0x1, !PT ;  /* 0x000000010f0f7848 */ /* 0x000fd60007fe0100 */
[----:B------:R-:W-:Y:S05]  /*01c0*/  @!P0 BRA `(.L_x_3) ;  /* 0x0000000800b48947 */ /* 0x000fea0003800000 */
[----:B------:R-:W0:Y:S01]  /*01d0*/  LDCU.128 UR4, c[0x0][0x380] ;  /* 0x00007000ff0477ac */ /* 0x000e220008000c00 */
[----:B------:R-:W-:Y:S01]  /*01e0*/  LOP3.LUT R18, R15, 0x7ffffff8, RZ, 0xc0, !PT ;  /* 0x7ffffff80f127812 */ /* 0x000fe200078ec0ff */
[----:B------:R-:W-:Y:S01]  /*01f0*/  BSSY.RECONVERGENT B2, `(.L_x_4) ;  /* 0x00000a9000027945 */ /* 0x000fe20003800200 */
[----:B------:R-:W-:Y:S01]  /*0200*/  MOV R14, RZ ;  /* 0x000000ff000e7202 */ /* 0x000fe20000000f00 */
[----:B------:R-:W1:Y:S01]  /*0210*/  LDCU.64 UR10, c[0x0][0x3a0] ;  /* 0x00007400ff0a77ac */ /* 0x000e620008000a00 */
[----:B------:R-:W-:Y:S01]  /*0220*/  IADD3 R17, PT, PT, -R18, RZ, RZ ;  /* 0x000000ff12117210 */ /* 0x000fe20007ffe1ff */
[----:B0-----:R-:W-:Y:S02]  /*0230*/  UIADD3 UR8, UP0, UPT, UR4, 0x10, URZ ;  /* 0x0000001004087890 */ /* 0x001fe4000ff1e0ff */
[----:B------:R-:W-:Y:S02]  /*0240*/  UIADD3 UR6, UP1, UPT, UR6, 0x10, URZ ;  /* 0x0000001006067890 */ /* 0x000fe4000ff3e0ff */
[----:B-1----:R-:W-:-:S02]  /*0250*/  UIADD3 UR4, UP2, UPT, UR10, 0x10, URZ ;  /* 0x000000100a047890 */ /* 0x002fc4000ff5e0ff */
[----:B------:R-:W-:Y:S01]  /*0260*/  UIADD3.X UR9, UPT, UPT, URZ, UR5, URZ, UP0, !UPT ;  /* 0x00000005ff097290 */ /* 0x000fe200087fe4ff */
[----:B------:R-:W-:Y:S01]  /*0270*/  MOV R6, UR8 ;  /* 0x0000000800067c02 */ /* 0x000fe20008000f00 */
[----:B------:R-:W-:Y:S01]  /*0280*/  UIADD3.X UR7, UPT, UPT, URZ, UR7, URZ, UP1, !UPT ;  /* 0x00000007ff077290 */ /* 0x000fe20008ffe4ff */
[----:B------:R-:W-:Y:S01]  /*0290*/  MOV R8, UR6 ;  /* 0x0000000600087c02 */ /* 0x000fe20008000f00 */
[----:B------:R-:W-:Y:S01]  /*02a0*/  UIADD3.X UR5, UPT, UPT, URZ, UR11, URZ, UP2, !UPT ;  /* 0x0000000bff057290 */ /* 0x000fe200097fe4ff */
[----:B------:R-:W-:Y:S02]  /*02b0*/  MOV R10, UR4 ;  /* 0x00000004000a7c02 */ /* 0x000fe40008000f00 */
[----:B------:R-:W-:Y:S02]  /*02c0*/  MOV R7, UR9 ;  /* 0x0000000900077c02 */ /* 0x000fe40008000f00 */
[----:B------:R-:W-:Y:S02]  /*02d0*/  MOV R9, UR7 ;  /* 0x0000000700097c02 */ /* 0x000fe40008000f00 */
[----:B------:R-:W-:-:S07]  /*02e0*/  MOV R11, UR5 ;  /* 0x00000005000b7c02 */ /* 0x000fce0008000f00 */
.L_x_5:
[----:B------:R-:W2:Y:S04]  /*02f0*/  LDG.E R25, desc[UR12][R8.64+-0x10] ;  /* 0xfffff00c08197981 */ /* 0x000ea8000c1e1900 */
[----:B------:R-:W3:Y:S04]  /*0300*/  LDG.E R29, desc[UR12][R6.64+-0x10] ;  /* 0xfffff00c061d7981 */ /* 0x000ee8000c1e1900 */
[----:B------:R-:W4:Y:S04]  /*0310*/  LDG.E R19, desc[UR12][R10.64+-0x10] ;  /* 0xfffff00c0a137981 */ /* 0x000f28000c1e1900 */
[----:B------:R-:W4:Y:S04]  /*0320*/  LDG.E R27, desc[UR12][R8.64+-0xc] ;  /* 0xfffff40c081b7981 */ /* 0x000f28000c1e1900 */
[----:B------:R-:W4:Y:S01]  /*0330*/  LDG.E R23, desc[UR12][R6.64+-0xc] ;  /* 0xfffff40c06177981 */ /* 0x000f22000c1e1900 */
[----:B--2--5:R-:W-:Y:S01]  /*0340*/  FADD R25, -R12, R25 ;  /* 0x000000190c197221 */ /* 0x024fe20000000100 */
[----:B---3--:R-:W-:-:S03]  /*0350*/  FADD R29, -R0, R29 ;  /* 0x0000001d001d7221 */ /* 0x008fc60000000100 */
[----:B------:R-:W-:-:S04]  /*0360*/  FMUL R20, R25, R25 ;  /* 0x0000001919147220 */ /* 0x000fc80000400000 */
[----:B------:R-:W-:-:S04]  /*0370*/  FFMA R20, R29, R29, R20 ;  /* 0x0000001d1d147223 */ /* 0x000fc80000000014 */
[----:B------:R-:W-:Y:S02]  /*0380*/  FADD R26, R20, UR15 ;  /* 0x0000000f141a7e21 */ /* 0x000fe40008000000 */
[----:B------:R-:W2:Y:S03]  /*0390*/  LDG.E R20, desc[UR12][R10.64+-0xc] ;  /* 0xfffff40c0a147981 */ /* 0x000ea6000c1e1900 */
[----:B------:R-:W-:-:S13]  /*03a0*/  FSETP.GEU.AND P0, PT, |R26|, 1.175494350822287508e-38, PT ;  /* 0x008000001a00780b */ /* 0x000fda0003f0e200 */
[----:B------:R-:W-:-:S04]  /*03b0*/  @!P0 FMUL R26, R26, 16777216 ;  /* 0x4b8000001a1a8820 */ /* 0x000fc80000400000 */
[----:B------:R-:W0:Y:S01]  /*03c0*/  MUFU.RSQ R21, R26 ;  /* 0x0000001a00157308 */ /* 0x000e220000001400 */
[----:B----4-:R-:W-:Y:S01]  /*03d0*/  FMUL R19, R19, UR16 ;  /* 0x0000001013137c20 */ /* 0x010fe20008400000 */
[----:B0-----:R-:W-:-:S04]  /*03e0*/  @!P0 FMUL R21, R21, 4096 ;  /* 0x4580000015158820 */ /* 0x001fc80000400000 */
[----:B------:R-:W-:-:S04]  /*03f0*/  FMUL R22, R21, R21 ;  /* 0x0000001515167220 */ /* 0x000fc80000400000 */
[----:B------:R-:W-:Y:S02]  /*0400*/  FMUL R22, R21, R22 ;  /* 0x0000001615167220 */ /* 0x000fe40000400000 */
[----:B------:R-:W3:Y:S02]  /*0410*/  LDG.E R21, desc[UR12][R8.64+-0x8] ;  /* 0xfffff80c08157981 */ /* 0x000ee4000c1e1900 */
[----:B------:R-:W-:Y:S02]  /*0420*/  FMUL R22, R22, R19 ;  /* 0x0000001316167220 */ /* 0x000fe40000400000 */
[----:B------:R-:W4:Y:S02]  /*0430*/  LDG.E R19, desc[UR12][R6.64+-0x8] ;  /* 0xfffff80c06137981 */ /* 0x000f24000c1e1900 */
[-C--:B------:R-:W-:Y:S02]  /*0440*/  FFMA R24, R29, R22.reuse, R16 ;  /* 0x000000161d187223 */ /* 0x080fe40000000010 */
[----:B------:R-:W4:Y:S01]  /*0450*/  LDG.E R16, desc[UR12][R10.64+-0x8] ;  /* 0xfffff80c0a107981 */ /* 0x000f22000c1e1900 */
[----:B------:R-:W-:Y:S01]  /*0460*/  FADD R27, -R12, R27 ;  /* 0x0000001b0c1b7221 */ /* 0x000fe20000000100 */
[----:B------:R-:W-:Y:S01]  /*0470*/  FFMA R22, R25, R22, R14 ;  /* 0x0000001619167223 */ /* 0x000fe2000000000e */
[----:B------:R-:W-:Y:S01]  /*0480*/  FADD R29, -R0, R23 ;  /* 0x00000017001d7221 */ /* 0x000fe20000000100 */
[----:B------:R-:W4:Y:S01]  /*0490*/  LDG.E R25, desc[UR12][R8.64+-0x4] ;  /* 0xfffffc0c08197981 */ /* 0x000f22000c1e1900 */
[----:B------:R-:W-:-:S04]  /*04a0*/  FMUL R14, R27, R27 ;  /* 0x0000001b1b0e7220 */ /* 0x000fc80000400000 */
[----:B------:R-:W-:-:S04]  /*04b0*/  FFMA R14, R29, R29, R14 ;  /* 0x0000001d1d0e7223 */ /* 0x000fc8000000000e */
[----:B------:R-:W-:-:S05]  /*04c0*/  FADD R28, R14, UR15 ;  /* 0x0000000f0e1c7e21 */ /* 0x000fca0008000000 */
[----:B------:R-:W-:-:S13]  /*04d0*/  FSETP.GEU.AND P0, PT, |R28|, 1.175494350822287508e-38, PT ;  /* 0x008000001c00780b */ /* 0x000fda0003f0e200 */
[----:B------:R-:W-:-:S04]  /*04e0*/  @!P0 FMUL R28, R28, 16777216 ;  /* 0x4b8000001c1c8820 */ /* 0x000fc80000400000 */
[----:B------:R-:W0:Y:S02]  /*04f0*/  MUFU.RSQ R14, R28 ;  /* 0x0000001c000e7308 */ /* 0x000e240000001400 */
[----:B0-----:R-:W-:-:S04]  /*0500*/  @!P0 FMUL R14, R14, 4096 ;  /* 0x458000000e0e8820 */ /* 0x001fc80000400000 */
[----:B------:R-:W-:-:S04]  /*0510*/  FMUL R23, R14, R14 ;  /* 0x0000000e0e177220 */ /* 0x000fc80000400000 */
[----:B------:R-:W-:Y:S01]  /*0520*/  FMUL R23, R14, R23 ;  /* 0x000000170e177220 */ /* 0x000fe20000400000 */
[----:B--2---:R-:W-:-:S04]  /*0530*/  FMUL R20, R20, UR16 ;  /* 0x0000001014147c20 */ /* 0x004fc80008400000 */
[----:B------:R-:W-:Y:S02]  /*0540*/  FMUL R26, R23, R20 ;  /* 0x00000014171a7220 */ /* 0x000fe40000400000 */
[----:B------:R-:W2:Y:S02]  /*0550*/  LDG.E R23, desc[UR12][R6.64+-0x4] ;  /* 0xfffffc0c06177981 */ /* 0x000ea4000c1e1900 */
[-C--:B------:R-:W-:Y:S01]  /*0560*/  FFMA R14, R29, R26.reuse, R24 ;  /* 0x0000001a1d0e7223 */ /* 0x080fe20000000018 */
[----:B---3--:R-:W-:Y:S01]  /*0570*/  FADD R20, -R12, R21 ;  /* 0x000000150c147221 */ /* 0x008fe20000000100 */
[----:B------:R-:W-:Y:S01]  /*0580*/  FFMA R27, R27, R26, R22 ;  /* 0x0000001a1b1b7223 */ /* 0x000fe20000000016 */
[----:B------:R-:W3:Y:S01]  /*0590*/  LDG.E R21, desc[UR12][R8.64] ;  /* 0x0000000c08157981 */ /* 0x000ee2000c1e1900 */
[----:B----4-:R-:W-:Y:S01]  /*05a0*/  FADD R29, -R0, R19 ;  /* 0x00000013001d7221 */ /* 0x010fe20000000100 */
[----:B------:R-:W-:Y:S02]  /*05b0*/  FMUL R24, R20, R20 ;  /* 0x0000001414187220 */ /* 0x000fe40000400000 */
[----:B------:R-:W4:Y:S02]  /*05c0*/  LDG.E R22, desc[UR12][R10.64+-0x4] ;  /* 0xfffffc0c0a167981 */ /* 0x000f24000c1e1900 */
        /* <DEDUP_REMOVED lines=8> */
[----:B------:R-:W-:-:S04]  /*0650*/  FMUL R19, R16, UR16 ;  /* 0x0000001010137c20 */ /* 0x000fc80008400000 */
[----:B------:R-:W-:Y:S02]  /*0660*/  FMUL R26, R24, R19 ;  /* 0x00000013181a7220 */ /* 0x000fe40000400000 */
[----:B------:R-:W3:Y:S02]  /*0670*/  LDG.E R19, desc[UR12][R6.64] ;  /* 0x0000000c06137981 */ /* 0x000ee4000c1e1900 */
[-C--:B------:R-:W-:Y:S01]  /*0680*/  FFMA R16, R29, R26.reuse, R14 ;  /* 0x0000001a1d107223 */ /* 0x080fe2000000000e */
[----:B------:R-:W-:Y:S01]  /*0690*/  FADD R14, -R12, R25 ;  /* 0x000000190c0e7221 */ /* 0x000fe20000000100 */
[----:B------:R-:W-:Y:S02]  /*06a0*/  FFMA R25, R20, R26, R27 ;  /* 0x0000001a14197223 */ /* 0x000fe4000000001b */
[----:B------:R-:W3:Y:S01]  /*06b0*/  LDG.E R27, desc[UR12][R8.64+0x4] ;  /* 0x0000040c081b7981 */ /* 0x000ee2000c1e1900 */
[----:B--2---:R-:W-:Y:S01]  /*06c0*/  FADD R24, -R0, R23 ;  /* 0x0000001700187221 */ /* 0x004fe20000000100 */
        /* <DEDUP_REMOVED lines=8> */
[----:B------:R-:W-:Y:S02]  /*0750*/  FMUL R29, R23, R20 ;  /* 0x00000014171d7220 */ /* 0x000fe40000400000 */
[----:B------:R-:W2:Y:S04]  /*0760*/  LDG.E R20, desc[UR12][R10.64] ;  /* 0x0000000c0a147981 */ /* 0x000ea8000c1e1900 */
[----:B------:R-:W2:Y:S01]  /*0770*/  LDG.E R23, desc[UR12][R6.64+0x4] ;  /* 0x0000040c06177981 */ /* 0x000ea2000c1e1900 */
[----:B----4-:R-:W-:Y:S01]  /*0780*/  FMUL R22, R22, UR16 ;  /* 0x0000001016167c20 */ /* 0x010fe20008400000 */
[----:B---3--:R-:W-:-:S03]  /*0790*/  FADD R21, -R12, R21 ;  /* 0x000000150c157221 */ /* 0x008fc60000000100 */
[----:B------:R-:W-:-:S04]  /*07a0*/  FMUL R29, R29, R22 ;  /* 0x000000161d1d7220 */ /* 0x000fc80000400000 */
[----:B------:R-:W-:Y:S01]  /*07b0*/  FFMA R24, R24, R29, R16 ;  /* 0x0000001d18187223 */ /* 0x000fe20000000010 */
[----:B------:R-:W-:Y:S01]  /*07c0*/  FMUL R16, R21, R21 ;  /* 0x0000001515107220 */ /* 0x000fe20000400000 */
[----:B------:R-:W-:-:S04]  /*07d0*/  FADD R19, -R0, R19 ;  /* 0x0000001300137221 */ /* 0x000fc80000000100 */
        /* <DEDUP_REMOVED lines=8> */
[----:B------:R-:W3:Y:S01]  /*0860*/  LDG.E R16, desc[UR12][R10.64+0x4] ;  /* 0x0000040c0a107981 */ /* 0x000ee2000c1e1900 */
[----:B------:R-:W-:Y:S01]  /*0870*/  FADD R27, -R12, R27 ;  /* 0x0000001b0c1b7221 */ /* 0x000fe20000000100 */
[----:B------:R-:W-:-:S03]  /*0880*/  FFMA R14, R14, R29, R25 ;  /* 0x0000001d0e0e7223 */ /* 0x000fc60000000019 */
[----:B------:R-:W-:Y:S01]  /*0890*/  FMUL R22, R27, R27 ;  /* 0x0000001b1b167220 */ /* 0x000fe20000400000 */
[----:B--2---:R-:W-:-:S04]  /*08a0*/  FMUL R20, R20, UR16 ;  /* 0x0000001014147c20 */ /* 0x004fc80008400000 */
[----:B------:R-:W-:Y:S01]  /*08b0*/  FMUL R20, R26, R20 ;  /* 0x000000141a147220 */ /* 0x000fe20000400000 */
[----:B------:R-:W-:Y:S02]  /*08c0*/  FADD R29, -R0, R23 ;  /* 0x00000017001d7221 */ /* 0x000fe40000000100 */
[----:B------:R-:W2:Y:S01]  /*08d0*/  LDG.E R23, desc[UR12][R6.64+0x8] ;  /* 0x0000080c06177981 */ /* 0x000ea2000c1e1900 */
[----:B------:R-:W-:-:S03]  /*08e0*/  FFMA R24, R19, R20, R24 ;  /* 0x0000001413187223 */ /* 0x000fc60000000018 */
[----:B------:R-:W4:Y:S01]  /*08f0*/  LDG.E R19, desc[UR12][R8.64+0x8] ;  /* 0x0000080c08137981 */ /* 0x000f22000c1e1900 */
[----:B------:R-:W-:-:S04]  /*0900*/  FFMA R22, R29, R29, R22 ;  /* 0x0000001d1d167223 */ /* 0x000fc80000000016 */
[----:B------:R-:W-:-:S05]  /*0910*/  FADD R22, R22, UR15 ;  /* 0x0000000f16167e21 */ /* 0x000fca0008000000 */
[----:B------:R-:W-:-:S13]  /*0920*/  FSETP.GEU.AND P0, PT, |R22|, 1.175494350822287508e-38, PT ;  /* 0x008000001600780b */ /* 0x000fda0003f0e200 */
[----:B------:R-:W-:-:S04]  /*0930*/  @!P0 FMUL R22, R22, 16777216 ;  /* 0x4b80000016168820 */ /* 0x000fc80000400000 */
[----:B------:R-:W0:Y:S01]  /*0940*/  MUFU.RSQ R25, R22 ;  /* 0x0000001600197308 */ /* 0x000e220000001400 */
[----:B------:R-:W-:Y:S02]  /*0950*/  FFMA R20, R21, R20, R14 ;  /* 0x0000001415147223 */ /* 0x000fe4000000000e */
[----:B------:R1:W4:Y:S01]  /*0960*/  LDG.E R21, desc[UR12][R6.64+0xc] ;  /* 0x00000c0c06157981 */ /* 0x000322000c1e1900 */
[----:B0-----:R-:W-:-:S04]  /*0970*/  @!P0 FMUL R25, R25, 4096 ;  /* 0x4580000019198820 */ /* 0x001fc80000400000 */
[----:B------:R-:W-:-:S04]  /*0980*/  FMUL R14, R25, R25 ;  /* 0x00000019190e7220 */ /* 0x000fc80000400000 */
[----:B------:R-:W-:Y:S02]  /*0990*/  FMUL R14, R25, R14 ;  /* 0x0000000e190e7220 */ /* 0x000fe40000400000 */
[----:B------:R0:W4:Y:S01]  /*09a0*/  LDG.E R25, desc[UR12][R8.64+0xc] ;  /* 0x00000c0c08197981 */ /* 0x000122000c1e1900 */
[----:B---3--:R-:W-:-:S04]  /*09b0*/  FMUL R16, R16, UR16 ;  /* 0x0000001010107c20 */ /* 0x008fc80008400000 */
[----:B------:R-:W-:Y:S02]  /*09c0*/  FMUL R26, R14, R16 ;  /* 0x000000100e1a7220 */ /* 0x000fe40000400000 */
[----:B------:R-:W3:Y:S04]  /*09d0*/  LDG.E R14, desc[UR12][R10.64+0x8] ;  /* 0x0000080c0a0e7981 */ /* 0x000ee8000c1e1900 */
[----:B------:R0:W3:Y:S01]  /*09e0*/  LDG.E R16, desc[UR12][R10.64+0xc] ;  /* 0x00000c0c0a107981 */ /* 0x0000e2000c1e1900 */
[-C--:B------:R-:W-:Y:S01]  /*09f0*/  FFMA R27, R27, R26.reuse, R20 ;  /* 0x0000001a1b1b7223 */ /* 0x080fe20000000014 */
[----:B------:R-:W-:Y:S01]  /*0a00*/  FFMA R24, R29, R26, R24 ;  /* 0x0000001a1d187223 */ /* 0x000fe20000000018 */
[----:B------:R-:W-:Y:S02]  /*0a10*/  IADD3 R17, PT, PT, R17, 0x8, RZ ;  /* 0x0000000811117810 */ /* 0x000fe40007ffe0ff */
[----:B-1----:R-:W-:-:S02]  /*0a20*/  IADD3 R6, P1, PT, R6, 0x20, RZ ;  /* 0x0000002006067810 */ /* 0x002fc40007f3e0ff */
[----:B0-----:R-:W-:Y:S02]  /*0a30*/  IADD3 R8, P2, PT, R8, 0x20, RZ ;  /* 0x0000002008087810 */ /* 0x001fe40007f5e0ff */
[----:B------:R-:W-:Y:S02]  /*0a40*/  IADD3 R10, P3, PT, R10, 0x20, RZ ;  /* 0x000000200a0a7810 */ /* 0x000fe40007f7e0ff */
[----:B------:R-:W-:Y:S02]  /*0a50*/  IADD3.X R7, PT, PT, RZ, R7, RZ, P1, !PT ;  /* 0x00000007ff077210 */ /* 0x000fe40000ffe4ff */
[----:B------:R-:W-:Y:S02]  /*0a60*/  IADD3.X R9, PT, PT, RZ, R9, RZ, P2, !PT ;  /* 0x00000009ff097210 */ /* 0x000fe400017fe4ff */
[----:B------:R-:W-:Y:S01]  /*0a70*/  IADD3.X R11, PT, PT, RZ, R11, RZ, P3, !PT ;  /* 0x0000000bff0b7210 */ /* 0x000fe20001ffe4ff */
[----:B--2---:R-:W-:Y:S01]  /*0a80*/  FADD R23, -R0, R23 ;  /* 0x0000001700177221 */ /* 0x004fe20000000100 */
[----:B----4-:R-:W-:-:S04]  /*0a90*/  FADD R20, -R12, R19 ;  /* 0x000000130c147221 */ /* 0x010fc80000000100 */
[----:B------:R-:W-:-:S04]  /*0aa0*/  FMUL R22, R20, R20 ;  /* 0x0000001414167220 */ /* 0x000fc80000400000 */
[----:B------:R-:W-:-:S04]  /*0ab0*/  FFMA R22, R23, R23, R22 ;  /* 0x0000001717167223 */ /* 0x000fc80000000016 */
[----:B------:R-:W-:-:S05]  /*0ac0*/  FADD R22, R22, UR15 ;  /* 0x0000000f16167e21 */ /* 0x000fca0008000000 */
[----:B------:R-:W-:-:S13]  /*0ad0*/  FSETP.GEU.AND P0, PT, |R22|, 1.175494350822287508e-38, PT ;  /* 0x008000001600780b */ /* 0x000fda0003f0e200 */
[----:B------:R-:W-:-:S04]  /*0ae0*/  @!P0 FMUL R22, R22, 16777216 ;  /* 0x4b80000016168820 */ /* 0x000fc80000400000 */
[----:B------:R-:W0:Y:S01]  /*0af0*/  MUFU.RSQ R19, R22 ;  /* 0x0000001600137308 */ /* 0x000e220000001400 */
[----:B------:R-:W-:Y:S01]  /*0b00*/  FADD R21, -R0, R21 ;  /* 0x0000001500157221 */ /* 0x000fe20000000100 */
[----:B0-----:R-:W-:Y:S01]  /*0b10*/  @!P0 FMUL R19, R19, 4096 ;  /* 0x4580000013138820 */ /* 0x001fe20000400000 */
[----:B------:R-:W-:-:S03]  /*0b20*/  FADD R25, -R12, R25 ;  /* 0x000000190c197221 */ /* 0x000fc60000000100 */
[----:B------:R-:W-:-:S04]  /*0b30*/  FMUL R26, R19, R19 ;  /* 0x00000013131a7220 */ /* 0x000fc80000400000 */
[----:B------:R-:W-:Y:S01]  /*0b40*/  FMUL R19, R19, R26 ;  /* 0x0000001a13137220 */ /* 0x000fe20000400000 */
[----:B------:R-:W-:-:S04]  /*0b50*/  FMUL R26, R25, R25 ;  /* 0x00000019191a7220 */ /* 0x000fc80000400000 */
[----:B------:R-:W-:-:S04]  /*0b60*/  FFMA R26, R21, R21, R26 ;  /* 0x00000015151a7223 */ /* 0x000fc8000000001a */
[----:B------:R-:W-:-:S05]  /*0b70*/  FADD R26, R26, UR15 ;  /* 0x0000000f1a1a7e21 */ /* 0x000fca0008000000 */
[----:B------:R-:W-:-:S13]  /*0b80*/  FSETP.GEU.AND P0, PT, |R26|, 1.175494350822287508e-38, PT ;  /* 0x008000001a00780b */ /* 0x000fda0003f0e200 */
[----:B------:R-:W-:-:S04]  /*0b90*/  @!P0 FMUL R26, R26, 16777216 ;  /* 0x4b8000001a1a8820 */ /* 0x000fc80000400000 */
[----:B------:R-:W0:Y:S01]  /*0ba0*/  MUFU.RSQ R22, R26 ;  /* 0x0000001a00167308 */ /* 0x000e220000001400 */
[----:B---3--:R-:W-:Y:S01]  /*0bb0*/  FMUL R14, R14, UR16 ;  /* 0x000000100e0e7c20 */ /* 0x008fe20008400000 */
[----:B0-----:R-:W-:Y:S01]  /*0bc0*/  @!P0 FMUL R22, R22, 4096 ;  /* 0x4580000016168820 */ /* 0x001fe20000400000 */
[----:B------:R-:W-:Y:S02]  /*0bd0*/  ISETP.NE.AND P0, PT, R17, RZ, PT ;  /* 0x000000ff1100720c */ /* 0x000fe40003f05270 */
[----:B------:R-:W-:Y:S01]  /*0be0*/  FMUL R14, R19, R14 ;  /* 0x0000000e130e7220 */ /* 0x000fe20000400000 */
[----:B------:R-:W-:Y:S01]  /*0bf0*/  FMUL R19, R22, R22 ;  /* 0x0000001616137220 */ /* 0x000fe20000400000 */
[----:B------:R-:W-:-:S03]  /*0c00*/  FMUL R16, R16, UR16 ;  /* 0x0000001010107c20 */ /* 0x000fc60008400000 */
[----:B------:R-:W-:Y:S01]  /*0c10*/  FMUL R19, R22, R19 ;  /* 0x0000001316137220 */ /* 0x000fe20000400000 */
[-C--:B------:R-:W-:Y:S01]  /*0c20*/  FFMA R24, R23, R14.reuse, R24 ;  /* 0x0000000e17187223 */ /* 0x080fe20000000018 */
[----:B------:R-:W-:Y:S02]  /*0c30*/  FFMA R14, R20, R14, R27 ;  /* 0x0000000e140e7223 */ /* 0x000fe4000000001b */
[----:B------:R-:W-:-:S04]  /*0c40*/  FMUL R19, R19, R16 ;  /* 0x0000001013137220 */ /* 0x000fc80000400000 */
[-C--:B------:R-:W-:Y:S01]  /*0c50*/  FFMA R16, R21, R19.reuse, R24 ;  /* 0x0000001315107223 */ /* 0x080fe20000000018 */
[----:B------:R-:W-:Y:S01]  /*0c60*/  FFMA R14, R25, R19, R14 ;  /* 0x00000013190e7223 */ /* 0x000fe2000000000e */
[----:B------:R-:W-:Y:S06]  /*0c70*/  @P0 BRA `(.L_x_5) ;  /* 0xfffffff4009c0947 */ /* 0x000fec000383ffff */
[----:B------:R-:W-:Y:S05]  /*0c80*/  BSYNC.RECONVERGENT B2 ;  /* 0x0000000000027941 */ /* 0x000fea0003800200 */
.L_x_4:
[----:B------:R-:W-:-:S07]  /*0c90*/  MOV R17, R18 ;  /* 0x0000001200117202 */ /* 0x000fce0000000f00 */
.L_x_3:
[----:B------:R-:W-:Y:S05]  /*0ca0*/  BSYNC.RECONVERGENT B1 ;  /* 0x0000000000017941 */ /* 0x000fea0003800200 */
.L_x_2:
[----:B------:R-:W-:-:S13]  /*0cb0*/  LOP3.LUT P0, R6, R15, 0x7, RZ, 0xc0, !PT ;  /* 0x000000070f067812 */ /* 0x000fda000780c0ff */
[----:B------:R-:W-:Y:S05]  /*0cc0*/  @!P0 BRA `(.L_x_1) ;  /* 0x00000008007c8947 */ /* 0x000fea0003800000 */
[----:B------:R-:W-:Y:S01]  /*0cd0*/  ISETP.GE.U32.AND P0, PT, R6, 0x4, PT ;  /* 0x000000040600780c */ /* 0x000fe20003f06070 */
[----:B------:R-:W-:-:S12]  /*0ce0*/  BSSY.RECONVERGENT B1, `(.L_x_6) ;  /* 0x0000051000017945 */ /* 0x000fd80003800200 */
[----:B------:R-:W-:Y:S05]  /*0cf0*/  @!P0 BRA `(.L_x_7) ;  /* 0x00000004003c8947 */ /* 0x000fea0003800000 */
[C---:B------:R-:W-:Y:S01]  /*0d00*/  IMAD.WIDE.U32 R10, R17.reuse, 0x4, R2 ;  /* 0x00000004110a7825 */ /* 0x040fe200078e0002 */
[----:B------:R-:W0:Y:S01]  /*0d10*/  LDC.64 R8, c[0x0][0x3a0] ;  /* 0x0000e800ff087b82 */ /* 0x000e220000000a00 */
[----:B------:R-:W1:Y:S02]  /*0d20*/  LDCU UR4, c[0x0][0x3b0] ;  /* 0x00007600ff0477ac */ /* 0x000e640008000800 */
[C---:B------:R-:W-:Y:S01]  /*0d30*/  IMAD.WIDE.U32 R6, R17.reuse, 0x4, R4 ;  /* 0x0000000411067825 */ /* 0x040fe200078e0004 */
[----:B------:R-:W2:Y:S01]  /*0d40*/  LDG.E R21, desc[UR12][R10.64] ;  /* 0x0000000c0a157981 */ /* 0x000ea2000c1e1900 */
[----:B------:R-:W3:Y:S03]  /*0d50*/  LDCU UR5, c[0x0][0x3ac] ;  /* 0x00007580ff0577ac */ /* 0x000ee60008000800 */
[----:B------:R-:W4:Y:S04]  /*0d60*/  LDG.E R27, desc[UR12][R6.64] ;  /* 0x0000000c061b7981 */ /* 0x000f28000c1e1900 */
[----:B------:R-:W3:Y:S04]  /*0d70*/  LDG.E R23, desc[UR12][R10.64+0x4] ;  /* 0x0000040c0a177981 */ /* 0x000ee8000c1e1900 */
[----:B------:R-:W3:Y:S04]  /*0d80*/  LDG.E R29, desc[UR12][R6.64+0x4] ;  /* 0x0000040c061d7981 */ /* 0x000ee8000c1e1900 */
[----:B------:R-:W3:Y:S01]  /*0d90*/  LDG.E R19, desc[UR12][R10.64+0x8] ;  /* 0x0000080c0a137981 */ /* 0x000ee2000c1e1900 */
[----:B0-----:R-:W-:-:S03]  /*0da0*/  IMAD.WIDE.U32 R8, R17, 0x4, R8 ;  /* 0x0000000411087825 */ /* 0x001fc600078e0008 */
[----:B------:R0:W3:Y:S04]  /*0db0*/  LDG.E R25, desc[UR12][R10.64+0xc] ;  /* 0x00000c0c0a197981 */ /* 0x0000e8000c1e1900 */
[----:B------:R-:W3:Y:S04]  /*0dc0*/  LDG.E R20, desc[UR12][R8.64] ;  /* 0x0000000c08147981 */ /* 0x000ee8000c1e1900 */
[----:B------:R-:W3:Y:S01]  /*0dd0*/  LDG.E R10, desc[UR12][R8.64+0x4] ;  /* 0x0000040c080a7981 */ /* 0x000ee2000c1e1900 */
[----:B--2--5:R-:W-:Y:S01]  /*0de0*/  FADD R21, -R12, R21 ;  /* 0x000000150c157221 */ /* 0x024fe20000000100 */
[----:B----4-:R-:W-:-:S03]  /*0df0*/  FADD R22, -R0, R27 ;  /* 0x0000001b00167221 */ /* 0x010fc60000000100 */
[----:B------:R-:W-:Y:S01]  /*0e00*/  FMUL R18, R21, R21 ;  /* 0x0000001515127220 */ /* 0x000fe20000400000 */
[----:B------:R-:W2:Y:S03]  /*0e10*/  LDG.E R27, desc[UR12][R6.64+0x8] ;  /* 0x0000080c061b7981 */ /* 0x000ea6000c1e1900 */
[----:B------:R-:W-:Y:S02]  /*0e20*/  FFMA R24, R22, R22, R18 ;  /* 0x0000001616187223 */ /* 0x000fe40000000012 */
[----:B------:R-:W4:Y:S04]  /*0e30*/  LDG.E R18, desc[UR12][R6.64+0xc] ;  /* 0x00000c0c06127981 */ /* 0x000f28000c1e1900 */
[----:B------:R-:W4:Y:S04]  /*0e40*/  LDG.E R6, desc[UR12][R8.64+0x8] ;  /* 0x0000080c08067981 */ /* 0x000f28000c1e1900 */
[----:B------:R0:W4:Y:S01]  /*0e50*/  LDG.E R7, desc[UR12][R8.64+0xc] ;  /* 0x00000c0c08077981 */ /* 0x000122000c1e1900 */
[----:B-1----:R-:W-:-:S05]  /*0e60*/  FADD R24, R24, UR4 ;  /* 0x0000000418187e21 */ /* 0x002fca0008000000 */
[----:B------:R-:W-:-:S13]  /*0e70*/  FSETP.GEU.AND P0, PT, |R24|, 1.175494350822287508e-38, PT ;  /* 0x008000001800780b */ /* 0x000fda0003f0e200 */
[----:B------:R-:W-:-:S04]  /*0e80*/  @!P0 FMUL R24, R24, 16777216 ;  /* 0x4b80000018188820 */ /* 0x000fc80000400000 */
[----:B------:R-:W1:Y:S01]  /*0e90*/  MUFU.RSQ R26, R24 ;  /* 0x00000018001a7308 */ /* 0x000e620000001400 */
[----:B---3--:R-:W-:Y:S01]  /*0ea0*/  FMUL R20, R20, UR5 ;  /* 0x0000000514147c20 */ /* 0x008fe20008400000 */
[----:B------:R-:W-:Y:S01]  /*0eb0*/  FADD R23, -R12, R23 ;  /* 0x000000170c177221 */ /* 0x000fe20000000100 */
[----:B------:R-:W-:Y:S01]  /*0ec0*/  FADD R29, -R0, R29 ;  /* 0x0000001d001d7221 */ /* 0x000fe20000000100 */
[----:B-1----:R-:W-:-:S04]  /*0ed0*/  @!P0 FMUL R26, R26, 4096 ;  /* 0x458000001a1a8820 */ /* 0x002fc80000400000 */
[----:B0-----:R-:W-:-:S04]  /*0ee0*/  FMUL R11, R26, R26 ;  /* 0x0000001a1a0b7220 */ /* 0x001fc80000400000 */
[----:B------:R-:W-:Y:S01]  /*0ef0*/  FMUL R11, R26, R11 ;  /* 0x0000000b1a0b7220 */ /* 0x000fe20000400000 */
[----:B------:R-:W-:-:S03]  /*0f00*/  FADD R19, -R12, R19 ;  /* 0x000000130c137221 */ /* 0x000fc60000000100 */
[----:B------:R-:W-:Y:S01]  /*0f10*/  FMUL R11, R11, R20 ;  /* 0x000000140b0b7220 */ /* 0x000fe20000400000 */
[----:B------:R-:W-:Y:S01]  /*0f20*/  FMUL R20, R23, R23 ;  /* 0x0000001717147220 */ /* 0x000fe20000400000 */
[----:B------:R-:W-:Y:S02]  /*0f30*/  FADD R25, -R12, R25 ;  /* 0x000000190c197221 */ /* 0x000fe40000000100 */
[----:B------:R-:W-:Y:S01]  /*0f40*/  FFMA R16, R22, R11, R16 ;  /* 0x0000000b16107223 */ /* 0x000fe20000000010 */
[----:B------:R-:W-:Y:S01]  /*0f50*/  FFMA R20, R29, R29, R20 ;  /* 0x0000001d1d147223 */ /* 0x000fe20000000014 */
[----:B------:R-:W-:Y:S01]  /*0f60*/  FMUL R22, R19, R19 ;  /* 0x0000001313167220 */ /* 0x000fe20000400000 */
[----:B------:R-:W-:Y:S02]  /*0f70*/  FMUL R9, R25, R25 ;  /* 0x0000001919097220 */ /* 0x000fe40000400000 */
[----:B------:R-:W-:Y:S01]  /*0f80*/  FADD R20, R20, UR4 ;  /* 0x0000000414147e21 */ /* 0x000fe20008000000 */
[----:B------:R-:W-:-:S04]  /*0f90*/  FFMA R14, R21, R11, R14 ;  /* 0x0000000b150e7223 */ /* 0x000fc8000000000e */
[----:B------:R-:W-:-:S13]  /*0fa0*/  FSETP.GEU.AND P0, PT, |R20|, 1.175494350822287508e-38, PT ;  /* 0x008000001400780b */ /* 0x000fda0003f0e200 */
[----:B------:R-:W-:-:S04]  /*0fb0*/  @!P0 FMUL R20, R20, 16777216 ;  /* 0x4b80000014148820 */ /* 0x000fc80000400000 */
[----:B------:R-:W0:Y:S02]  /*0fc0*/  MUFU.RSQ R11, R20 ;  /* 0x00000014000b7308 */ /* 0x000e240000001400 */
[----:B0-----:R-:W-:Y:S01]  /*0fd0*/  @!P0 FMUL R11, R11, 4096 ;  /* 0x458000000b0b8820 */ /* 0x001fe20000400000 */
[----:B------:R-:W-:Y:S01]  /*0fe0*/  IADD3 R17, PT, PT, R17, 0x4, RZ ;  /* 0x0000000411117810 */ /* 0x000fe20007ffe0ff */
[----:B--2---:R-:W-:-:S04]  /*0ff0*/  FADD R27, -R0, R27 ;  /* 0x0000001b001b7221 */ /* 0x004fc80000000100 */
[----:B------:R-:W-:Y:S01]  /*1000*/  FFMA R22, R27, R27, R22 ;  /* 0x0000001b1b167223 */ /* 0x000fe20000000016 */
[----:B----4-:R-:W-:-:S03]  /*1010*/  FADD R18, -R0, R18 ;  /* 0x0000001200127221 */ /* 0x010fc60000000100 */
[----:B------:R-:W-:Y:S01]  /*1020*/  FADD R21, R22, UR4 ;  /* 0x0000000416157e21 */ /* 0x000fe20008000000 */
[----:B------:R-:W-:-:S04]  /*1030*/  FFMA R9, R18, R18, R9 ;  /* 0x0000001212097223 */ /* 0x000fc80000000009 */
[----:B------:R-:W-:Y:S01]  /*1040*/  FADD R24, R9, UR4 ;  /* 0x0000000409187e21 */ /* 0x000fe20008000000 */
[----:B------:R-:W-:-:S04]  /*1050*/  FSETP.GEU.AND P1, PT, |R21|, 1.175494350822287508e-38, PT ;  /* 0x008000001500780b */ /* 0x000fc80003f2e200 */
[----:B------:R-:W-:-:S09]  /*1060*/  FSETP.GEU.AND P2, PT, |R24|, 1.175494350822287508e-38, PT ;  /* 0x008000001800780b */ /* 0x000fd20003f4e200 */
[----:B------:R-:W-:-:S04]  /*1070*/  @!P1 FMUL R21, R21, 16777216 ;  /* 0x4b80000015159820 */ /* 0x000fc80000400000 */
[----:B------:R-:W0:Y:S01]  /*1080*/  MUFU.RSQ R9, R21 ;  /* 0x0000001500097308 */ /* 0x000e220000001400 */
[----:B------:R-:W-:-:S07]  /*1090*/  @!P2 FMUL R24, R24, 16777216 ;  /* 0x4b8000001818a820 */ /* 0x000fce0000400000 */
[----:B------:R-:W1:Y:S01]  /*10a0*/  MUFU.RSQ R8, R24 ;  /* 0x0000001800087308 */ /* 0x000e620000001400 */
[----:B------:R-:W-:-:S04]  /*10b0*/  FMUL R22, R11, R11 ;  /* 0x0000000b0b167220 */ /* 0x000fc80000400000 */
[----:B------:R-:W-:Y:S01]  /*10c0*/  FMUL R22, R11, R22 ;  /* 0x000000160b167220 */ /* 0x000fe20000400000 */
[----:B0-----:R-:W-:Y:S01]  /*10d0*/  @!P1 FMUL R9, R9, 4096 ;  /* 0x4580000009099820 */ /* 0x001fe20000400000 */
[----:B------:R-:W-:-:S03]  /*10e0*/  FMUL R11, R10, UR5 ;  /* 0x000000050a0b7c20 */ /* 0x000fc60008400000 */
[C---:B------:R-:W-:Y:S01]  /*10f0*/  FMUL R20, R9.reuse, R9 ;  /* 0x0000000909147220 */ /* 0x040fe20000400000 */
[----:B------:R-:W-:Y:S01]  /*1100*/  FMUL R10, R22, R11 ;  /* 0x0000000b160a7220 */ /* 0x000fe20000400000 */
[----:B-1----:R-:W-:Y:S02]  /*1110*/  @!P2 FMUL R8, R8, 4096 ;  /* 0x458000000808a820 */ /* 0x002fe40000400000 */
[----:B------:R-:W-:Y:S01]  /*1120*/  FMUL R20, R9, R20 ;  /* 0x0000001409147220 */ /* 0x000fe20000400000 */
[----:B------:R-:W-:Y:S01]  /*1130*/  FMUL R9, R6, UR5 ;  /* 0x0000000506097c20 */ /* 0x000fe20008400000 */
[----:B------:R-:W-:Y:S01]  /*1140*/  FMUL R11, R8, R8 ;  /* 0x00000008080b7220 */ /* 0x000fe20000400000 */
[-C--:B------:R-:W-:Y:S01]  /*1150*/  FFMA R16, R29, R10.reuse, R16 ;  /* 0x0000000a1d107223 */ /* 0x080fe20000000010 */
[----:B------:R-:W-:Y:S01]  /*1160*/  FMUL R6, R7, UR5 ;  /* 0x0000000507067c20 */ /* 0x000fe20008400000 */
[----:B------:R-:W-:Y:S01]  /*1170*/  FMUL R9, R20, R9 ;  /* 0x0000000914097220 */ /* 0x000fe20000400000 */
[----:B------:R-:W-:Y:S01]  /*1180*/  FMUL R11, R8, R11 ;  /* 0x0000000b080b7220 */ /* 0x000fe20000400000 */
[----:B------:R-:W-:-:S02]  /*1190*/  FFMA R14, R23, R10, R14 ;  /* 0x0000000a170e7223 */ /* 0x000fc4000000000e */
[-C--:B------:R-:W-:Y:S01]  /*11a0*/  FFMA R27, R27, R9.reuse, R16 ;  /* 0x000000091b1b7223 */ /* 0x080fe20000000010 */
[----:B------:R-:W-:Y:S01]  /*11b0*/  FMUL R6, R11, R6 ;  /* 0x000000060b067220 */ /* 0x000fe20000400000 */
[----:B------:R-:W-:-:S03]  /*11c0*/  FFMA R14, R19, R9, R14 ;  /* 0x00000009130e7223 */ /* 0x000fc6000000000e */
[-C--:B------:R-:W-:Y:S01]  /*11d0*/  FFMA R16, R18, R6.reuse, R27 ;  /* 0x0000000612107223 */ /* 0x080fe2000000001b */
[----:B------:R-:W-:-:S07]  /*11e0*/  FFMA R14, R25, R6, R14 ;  /* 0x00000006190e7223 */ /* 0x000fce000000000e */
.L_x_7:
[----:B------:R-:W-:Y:S05]  /*11f0*/  BSYNC.RECONVERGENT B1 ;  /* 0x0000000000017941 */ /* 0x000fea0003800200 */
.L_x_6:
[----:B------:R-:W-:-:S13]  /*1200*/  LOP3.LUT P0, R7, R15, 0x3, RZ, 0xc0, !PT ;  /* 0x000000030f077812 */ /* 0x000fda000780c0ff */
[----:B------:R-:W-:Y:S05]  /*1210*/  @!P0 BRA `(.L_x_1) ;  /* 0x0000000400288947 */ /* 0x000fea0003800000 */
[----:B------:R-:W-:Y:S01]  /*1220*/  ISETP.NE.AND P0, PT, R7, 0x1, PT ;  /* 0x000000010700780c */ /* 0x000fe20003f05270 */
[----:B------:R-:W-:Y:S01]  /*1230*/  BSSY.RECONVERGENT B1, `(.L_x_8) ;  /* 0x000002f000017945 */ /* 0x000fe20003800200 */
[----:B------:R-:W-:-:S04]  /*1240*/  LOP3.LUT R6, R15, 0x1, RZ, 0xc0, !PT ;  /* 0x000000010f067812 */ /* 0x000fc800078ec0ff */
[----:B------:R-:W-:-:S07]  /*1250*/  ISETP.NE.U32.AND P1, PT, R6, 0x1, PT ;  /* 0x000000010600780c */ /* 0x000fce0003f25070 */
[----:B------:R-:W-:Y:S06]  /*1260*/  @!P0 BRA `(.L_x_9) ;  /* 0x0000000000ac8947 */ /* 0x000fec0003800000 */
[C---:B------:R-:W-:Y:S01]  /*1270*/  IMAD.WIDE.U32 R22, R17.reuse, 0x4, R2 ;  /* 0x0000000411167825 */ /* 0x040fe200078e0002 */
[----:B------:R-:W0:Y:S01]  /*1280*/  LDC.64 R6, c[0x0][0x3a0] ;  /* 0x0000e800ff067b82 */ /* 0x000e220000000a00 */
[----:B------:R-:W1:Y:S02]  /*1290*/  LDCU UR4, c[0x0][0x3b0] ;  /* 0x00007600ff0477ac */ /* 0x000e640008000800 */
[C---:B------:R-:W-:Y:S01]  /*12a0*/  IMAD.WIDE.U32 R20, R17.reuse, 0x4, R4 ;  /* 0x0000000411147825 */ /* 0x040fe200078e0004 */
[----:B------:R-:W2:Y:S04]  /*12b0*/  LDG.E R9, desc[UR12][R22.64] ;  /* 0x0000000c16097981 */ /* 0x000ea8000c1e1900 */
[----:B------:R-:W3:Y:S04]  /*12c0*/  LDG.E R19, desc[UR12][R20.64] ;  /* 0x0000000c14137981 */ /* 0x000ee8000c1e1900 */
[----:B------:R-:W4:Y:S04]  /*12d0*/  LDG.E R27, desc[UR12][R22.64+0x4] ;  /* 0x0000040c161b7981 */ /* 0x000f28000c1e1900 */
[----:B------:R-:W4:Y:S01]  /*12e0*/  LDG.E R25, desc[UR12][R20.64+0x4] ;  /* 0x0000040c14197981 */ /* 0x000f22000c1e1900 */
[----:B0-----:R-:W-:-:S05]  /*12f0*/  IMAD.WIDE.U32 R6, R17, 0x4, R6 ;  /* 0x0000000411067825 */ /* 0x001fca00078e0006 */
[----:B------:R-:W4:Y:S04]  /*1300*/  LDG.E R8, desc[UR12][R6.64] ;  /* 0x0000000c06087981 */ /* 0x000f28000c1e1900 */
[----:B------:R0:W4:Y:S01]  /*1310*/  LDG.E R11, desc[UR12][R6.64+0x4] ;  /* 0x0000040c060b7981 */ /* 0x000122000c1e1900 */
[----:B------:R-:W-:Y:S01]  /*1320*/  IADD3 R17, PT, PT, R17, 0x2, RZ ;  /* 0x0000000211117810 */ /* 0x000fe20007ffe0ff */
[----:B--2--5:R-:W-:Y:S01]  /*1330*/  FADD R9, -R12, R9 ;  /* 0x000000090c097221 */ /* 0x024fe20000000100 */
[----:B---3--:R-:W-:-:S03]  /*1340*/  FADD R19, -R0, R19 ;  /* 0x0000001300137221 */ /* 0x008fc60000000100 */
[----:B------:R-:W-:Y:S01]  /*1350*/  FMUL R24, R9, R9 ;  /* 0x0000000909187220 */ /* 0x000fe20000400000 */
[----:B----4-:R-:W-:-:S03]  /*1360*/  FADD R10, -R12, R27 ;  /* 0x0000001b0c0a7221 */ /* 0x010fc60000000100 */
[----:B------:R-:W-:Y:S01]  /*1370*/  FFMA R24, R19, R19, R24 ;  /* 0x0000001313187223 */ /* 0x000fe20000000018 */
[----:B------:R-:W-:Y:S01]  /*1380*/  FADD R18, -R0, R25 ;  /* 0x0000001900127221 */ /* 0x000fe20000000100 */
[----:B------:R-:W-:Y:S02]  /*1390*/  FMUL R21, R10, R10 ;  /* 0x0000000a0a157220 */ /* 0x000fe40000400000 */
[----:B-1----:R-:W-:Y:S02]  /*13a0*/  FADD R24, R24, UR4 ;  /* 0x0000000418187e21 */ /* 0x002fe40008000000 */
[----:B------:R-:W-:-:S03]  /*13b0*/  FFMA R21, R18, R18, R21 ;  /* 0x0000001212157223 */ /* 0x000fc60000000015 */
[----:B------:R-:W-:Y:S01]  /*13c0*/  FSETP.GEU.AND P0, PT, |R24|, 1.175494350822287508e-38, PT ;  /* 0x008000001800780b */ /* 0x000fe20003f0e200 */
[----:B------:R-:W-:Y:S01]  /*13d0*/  FADD R21, R21, UR4 ;  /* 0x0000000415157e21 */ /* 0x000fe20008000000 */
[----:B------:R-:W1:Y:S04]  /*13e0*/  LDCU UR4, c[0x0][0x3ac] ;  /* 0x00007580ff0477ac */ /* 0x000e680008000800 */
[----:B------:R-:W-:-:S07]  /*13f0*/  FSETP.GEU.AND P2, PT, |R21|, 1.175494350822287508e-38, PT ;  /* 0x008000001500780b */ /* 0x000fce0003f4e200 */
[----:B------:R-:W-:-:S04]  /*1400*/  @!P0 FMUL R24, R24, 16777216 ;  /* 0x4b80000018188820 */ /* 0x000fc80000400000 */
[----:B0-----:R-:W0:Y:S02]  /*1410*/  MUFU.RSQ R6, R24 ;  /* 0x0000001800067308 */ /* 0x001e240000001400 */
[----:B------:R-:W-:Y:S01]  /*1420*/  @!P2 FMUL R21, R21, 16777216 ;  /* 0x4b8000001515a820 */ /* 0x000fe20000400000 */
[----:B-1----:R-:W-:-:S05]  /*1430*/  FMUL R8, R8, UR4 ;  /* 0x0000000408087c20 */ /* 0x002fca0008400000 */
[----:B------:R-:W1:Y:S01]  /*1440*/  MUFU.RSQ R20, R21 ;  /* 0x0000001500147308 */ /* 0x000e620000001400 */
[----:B0-----:R-:W-:-:S04]  /*1450*/  @!P0 FMUL R6, R6, 4096 ;  /* 0x4580000006068820 */ /* 0x001fc80000400000 */
[----:B------:R-:W-:Y:S01]  /*1460*/  FMUL R7, R6, R6 ;  /* 0x0000000606077220 */ /* 0x000fe20000400000 */
[----:B-1----:R-:W-:-:S03]  /*1470*/  @!P2 FMUL R20, R20, 4096 ;  /* 0x458000001414a820 */ /* 0x002fc60000400000 */
[----:B------:R-:W-:Y:S01]  /*1480*/  FMUL R7, R6, R7 ;  /* 0x0000000706077220 */ /* 0x000fe20000400000 */
[----:B------:R-:W-:Y:S01]  /*1490*/  FMUL R6, R11, UR4 ;  /* 0x000000040b067c20 */ /* 0x000fe20008400000 */
[C---:B------:R-:W-:Y:S02]  /*14a0*/  FMUL R23, R20.reuse, R20 ;  /* 0x0000001414177220 */ /* 0x040fe40000400000 */
[----:B------:R-:W-:Y:S02]  /*14b0*/  FMUL R7, R7, R8 ;  /* 0x0000000807077220 */ /* 0x000fe40000400000 */
[----:B------:R-:W-:Y:S02]  /*14c0*/  FMUL R23, R20, R23 ;  /* 0x0000001714177220 */ /* 0x000fe40000400000 */
[-C--:B------:R-:W-:Y:S01]  /*14d0*/  FFMA R19, R19, R7.reuse, R16 ;  /* 0x0000000713137223 */ /* 0x080fe20000000010 */
[----:B------:R-:W-:Y:S01]  /*14e0*/  FFMA R7, R9, R7, R14 ;  /* 0x0000000709077223 */ /* 0x000fe2000000000e */
[----:B------:R-:W-:-:S04]  /*14f0*/  FMUL R6, R23, R6 ;  /* 0x0000000617067220 */ /* 0x000fc80000400000 */
[-C--:B------:R-:W-:Y:S01]  /*1500*/  FFMA R16, R18, R6.reuse, R19 ;  /* 0x0000000612107223 */ /* 0x080fe20000000013 */
[----:B------:R-:W-:-:S07]  /*1510*/  FFMA R14, R10, R6, R7 ;  /* 0x000000060a0e7223 */ /* 0x000fce0000000007 */
.L_x_9:
[----:B------:R-:W-:Y:S05]  /*1520*/  BSYNC.RECONVERGENT B1 ;  /* 0x0000000000017941 */ /* 0x000fea0003800200 */
.L_x_8:
[----:B------:R-:W-:Y:S05]  /*1530*/  @P1 BRA `(.L_x_1) ;  /* 0x0000000000601947 */ /* 0x000fea0003800000 */
[C---:B------:R-:W-:Y:S01]  /*1540*/  IMAD.WIDE.U32 R8, R17.reuse, 0x4, R2 ;  /* 0x0000000411087825 */ /* 0x040fe200078e0002 */
[----:B------:R-:W0:Y:S01]  /*1550*/  LDC.64 R10, c[0x0][0x3a0] ;  /* 0x0000e800ff0a7b82 */ /* 0x000e220000000a00 */
[----:B------:R-:W1:Y:S02]  /*1560*/  LDCU UR4, c[0x0][0x3b0] ;  /* 0x00007600ff0477ac */ /* 0x000e640008000800 */
[C---:B------:R-:W-:Y:S02]  /*1570*/  IMAD.WIDE.U32 R6, R17.reuse, 0x4, R4 ;  /* 0x0000000411067825 */ /* 0x040fe400078e0004 */
[----:B------:R-:W2:Y:S04]  /*1580*/  LDG.E R9, desc[UR12][R8.64] ;  /* 0x0000000c08097981 */ /* 0x000ea8000c1e1900 */
[----:B------:R-:W3:Y:S01]  /*1590*/  LDG.E R7, desc[UR12][R6.64] ;  /* 0x0000000c06077981 */ /* 0x000ee2000c1e1900 */
[----:B0-----:R-:W-:-:S06]  /*15a0*/  IMAD.WIDE.U32 R10, R17, 0x4, R10 ;  /* 0x00000004110a7825 */ /* 0x001fcc00078e000a */
[----:B------:R-:W4:Y:S01]  /*15b0*/  LDG.E R10, desc[UR12][R10.64] ;  /* 0x0000000c0a0a7981 */ /* 0x000f22000c1e1900 */
[----:B--2--5:R-:W-:Y:S01]  /*15c0*/  FADD R19, -R12, R9 ;  /* 0x000000090c137221 */ /* 0x024fe20000000100 */
[----:B---3--:R-:W-:-:S03]  /*15d0*/  FADD R17, -R0, R7 ;  /* 0x0000000700117221 */ /* 0x008fc60000000100 */
[----:B------:R-:W-:-:S04]  /*15e0*/  FMUL R18, R19, R19 ;  /* 0x0000001313127220 */ /* 0x000fc80000400000 */
[----:B------:R-:W-:-:S04]  /*15f0*/  FFMA R18, R17, R17, R18 ;  /* 0x0000001111127223 */ /* 0x000fc80000000012 */
[----:B-1----:R-:W-:Y:S01]  /*1600*/  FADD R18, R18, UR4 ;  /* 0x0000000412127e21 */ /* 0x002fe20008000000 */
[----:B------:R-:W4:Y:S04]  /*1610*/  LDCU UR4, c[0x0][0x3ac] ;  /* 0x00007580ff0477ac */ /* 0x000f280008000800 */
[----:B------:R-:W-:-:S13]  /*1620*/  FSETP.GEU.AND P0, PT, |R18|, 1.175494350822287508e-38, PT ;  /* 0x008000001200780b */ /* 0x000fda0003f0e200 */
[----:B------:R-:W-:Y:S01]  /*1630*/  @!P0 FMUL R18, R18, 16777216 ;  /* 0x4b80000012128820 */ /* 0x000fe20000400000 */
[----:B----4-:R-:W-:-:S03]  /*1640*/  FMUL R10, R10, UR4 ;  /* 0x000000040a0a7c20 */ /* 0x010fc60008400000 */
[----:B------:R-:W0:Y:S02]  /*1650*/  MUFU.RSQ R6, R18 ;  /* 0x0000001200067308 */ /* 0x000e240000001400 */
[----:B0-----:R-:W-:-:S04]  /*1660*/  @!P0 FMUL R6, R6, 4096 ;  /* 0x4580000006068820 */ /* 0x001fc80000400000 */
[----:B------:R-:W-:-:S04]  /*1670*/  FMUL R7, R6, R6 ;  /* 0x0000000606077220 */ /* 0x000fc80000400000 */
[----:B------:R-:W-:-:S04]  /*1680*/  FMUL R7, R6, R7 ;  /* 0x0000000706077220 */ /* 0x000fc80000400000 */
[----:B------:R-:W-:-:S04]  /*1690*/  FMUL R7, R7, R10 ;  /* 0x0000000a07077220 */ /* 0x000fc80000400000 */
[-C--:B------:R-:W-:Y:S01]  /*16a0*/  FFMA R16, R17, R7.reuse, R16 ;  /* 0x0000000711107223 */ /* 0x080fe20000000010 */
[----:B------:R-:W-:-:S07]  /*16b0*/  FFMA R14, R19, R7, R14 ;  /* 0x00000007130e7223 */ /* 0x000fce000000000e */
.L_x_1:
[----:B------:R-:W-:Y:S05]  /*16c0*/  BSYNC.RECONVERGENT B0 ;  /* 0x0000000000007941 */ /* 0x000fea0003800200 */
.L_x_0:
[----:B------:R-:W-:Y:S01]  /*16d0*/  ISETP.GE.AND P0, PT, R15, UR14, PT ;  /* 0x0000000e0f007c0c */ /* 0x000fe2000bf06270 */
[----:B------:R-:W0:Y:S01]  /*16e0*/  LDCU UR10, c[0x0][0x3b0] ;  /* 0x00007600ff0a77ac */ /* 0x000e220008000800 */
[----:B------:R-:W-:Y:S01]  /*16f0*/  BSSY.RECONVERGENT B0, `(.L_x_10) ;  /* 0x0000171000007945 */ /* 0x000fe20003800200 */
[----:B------:R-:W1:Y:S10]  /*1700*/  LDCU UR11, c[0x0][0x3ac] ;  /* 0x00007580ff0b77ac */ /* 0x000e740008000800 */
[----:B------:R-:W-:Y:S05]  /*1710*/  @P0 BRA `(.L_x_11) ;  /* 0x0000001400b80947 */ /* 0x000fea0003800000 */
[----:B------:R-:W-:Y:S01]  /*1720*/  ISETP.NE.AND P0, PT, R15, R13, PT ;  /* 0x0000000d0f00720c */ /* 0x000fe20003f05270 */
[----:B------:R-:W-:-:S12]  /*1730*/  BSSY.RECONVERGENT B1, `(.L_x_12) ;  /* 0x000001a000017945 */ /* 0x000fd80003800200 */
[----:B------:R-:W-:Y:S05]  /*1740*/  @!P0 BRA `(.L_x_13) ;  /* 0x0000000000608947 */ /* 0x000fea0003800000 */
[C---:B------:R-:W-:Y:S01]  /*1750*/  IMAD.WIDE.U32 R8, R15.reuse, 0x4, R2 ;  /* 0x000000040f087825 */ /* 0x040fe200078e0002 */
[----:B------:R-:W2:Y:S01]  /*1760*/  LDC.64 R10, c[0x0][0x3a0] ;  /* 0x0000e800ff0a7b82 */ /* 0x000ea20000000a00 */
[----:B------:R-:W3:Y:S02]  /*1770*/  LDCU UR4, c[0x0][0x3b0] ;  /* 0x00007600ff0477ac */ /* 0x000ee40008000800 */
[C---:B------:R-:W-:Y:S02]  /*1780*/  IMAD.WIDE.U32 R6, R15.reuse, 0x4, R4 ;  /* 0x000000040f067825 */ /* 0x040fe400078e0004 */
[----:B------:R-:W4:Y:S04]  /*1790*/  LDG.E R9, desc[UR12][R8.64] ;  /* 0x0000000c08097981 */ /* 0x000f28000c1e1900 */
[----:B------:R-:W3:Y:S01]  /*17a0*/  LDG.E R7, desc[UR12][R6.64] ;  /* 0x0000000c06077981 */ /* 0x000ee2000c1e1900 */
[----:B--2---:R-:W-:-:S06]  /*17b0*/  IMAD.WIDE.U32 R10, R15, 0x4, R10 ;  /* 0x000000040f0a7825 */ /* 0x004fcc00078e000a */
[----:B------:R-:W2:Y:S01]  /*17c0*/  LDG.E R10, desc[UR12][R10.64] ;  /* 0x0000000c0a0a7981 */ /* 0x000ea2000c1e1900 */
[----:B----45:R-:W-:Y:S01]  /*17d0*/  FADD R19, -R12, R9 ;  /* 0x000000090c137221 */ /* 0x030fe20000000100 */
[----:B---3--:R-:W-:-:S03]  /*17e0*/  FADD R17, -R0, R7 ;  /* 0x0000000700117221 */ /* 0x008fc60000000100 */
[----:B------:R-:W-:-:S04]  /*17f0*/  FMUL R18, R19, R19 ;  /* 0x0000001313127220 */ /* 0x000fc80000400000 */
[----:B------:R-:W-:-:S04]  /*1800*/  FFMA R18, R17, R17, R18 ;  /* 0x0000001111127223 */ /* 0x000fc80000000012 */
[----:B------:R-:W-:Y:S01]  /*1810*/  FADD R18, R18, UR4 ;  /* 0x0000000412127e21 */ /* 0x000fe20008000000 */
[----:B------:R-:W2:Y:S04]  /*1820*/  LDCU UR4, c[0x0][0x3ac] ;  /* 0x00007580ff0477ac */ /* 0x000ea80008000800 */
[----:B------:R-:W-:-:S13]  /*1830*/  FSETP.GEU.AND P0, PT, |R18|, 1.175494350822287508e-38, PT ;  /* 0x008000001200780b */ /* 0x000fda0003f0e200 */
[----:B------:R-:W-:Y:S01]  /*1840*/  @!P0 FMUL R18, R18, 16777216 ;  /* 0x4b80000012128820 */ /* 0x000fe20000400000 */
[----:B--2---:R-:W-:-:S03]  /*1850*/  FMUL R10, R10, UR4 ;  /* 0x000000040a0a7c20 */ /* 0x004fc60008400000 */
[----:B------:R-:W2:Y:S02]  /*1860*/  MUFU.RSQ R6, R18 ;  /* 0x0000001200067308 */ /* 0x000ea40000001400 */
[----:B--2---:R-:W-:-:S04]  /*1870*/  @!P0 FMUL R6, R6, 4096 ;  /* 0x4580000006068820 */ /* 0x004fc80000400000 */
[----:B------:R-:W-:-:S04]  /*1880*/  FMUL R7, R6, R6 ;  /* 0x0000000606077220 */ /* 0x000fc80000400000 */
[----:B------:R-:W-:-:S04]  /*1890*/  FMUL R7, R6, R7 ;  /* 0x0000000706077220 */ /* 0x000fc80000400000 */
[----:B------:R-:W-:-:S04]  /*18a0*/  FMUL R7, R7, R10 ;  /* 0x0000000a07077220 */ /* 0x000fc80000400000 */
[-C--:B------:R-:W-:Y:S01]  /*18b0*/  FFMA R16, R17, R7.reuse, R16 ;  /* 0x0000000711107223 */ /* 0x080fe20000000010 */
[----:B------:R-:W-:-:S07]  /*18c0*/  FFMA R14, R19, R7, R14 ;  /* 0x00000007130e7223 */ /* 0x000fce000000000e */
.L_x_13:
[----:B01----:R-:W-:Y:S05]  /*18d0*/  BSYNC.RECONVERGENT B1 ;  /* 0x0000000000017941 */ /* 0x003fea0003800200 */
.L_x_12:
[----:B------:R-:W-:-:S04]  /*18e0*/  IADD3 R15, PT, PT, R15, 0x1, RZ ;  /* 0x000000010f0f7810 */ /* 0x000fc80007ffe0ff */
[----:B------:R-:W-:-:S13]  /*18f0*/  ISETP.GE.AND P0, PT, R15, UR14, PT ;  /* 0x0000000e0f007c0c */ /* 0x000fda000bf06270 */
[----:B------:R-:W-:Y:S05]  /*1900*/  @P0 BRA `(.L_x_11) ;  /* 0x00000014003c0947 */ /* 0x000fea0003800000 */
[C---:B------:R-:W-:Y:S01]  /*1910*/  IADD3 R6, PT, PT, R15.reuse, -UR14, RZ ;  /* 0x8000000e0f067c10 */ /* 0x040fe2000fffe0ff */
[----:B------:R-:W-:Y:S01]  /*1920*/  BSSY.RECONVERGENT B1, `(.L_x_14) ;  /* 0x00000ab000017945 */ /* 0x000fe20003800200 */
[----:B------:R-:W-:Y:S02]  /*1930*/  IADD3 R17, PT, PT, -R15, UR14, RZ ;  /* 0x0000000e0f117c10 */ /* 0x000fe4000fffe1ff */
[----:B------:R-:W-:-:S13]  /*1940*/  ISETP.GT.U32.AND P0, PT, R6, -0x8, PT ;  /* 0xfffffff80600780c */ /* 0x000fda0003f04070 */
[----:B------:R-:W-:Y:S05]  /*1950*/  @P0 BRA `(.L_x_15) ;  /* 0x00000008009c0947 */ /* 0x000fea0003800000 */
[----:B------:R-:W0:Y:S01]  /*1960*/  LDCU.128 UR4, c[0x0][0x380] ;  /* 0x00007000ff0477ac */ /* 0x000e220008000c00 */
[----:B------:R-:W-:Y:S01]  /*1970*/  HFMA2 R10, -RZ, RZ, 0, 9.5367431640625e-07 ;  /* 0x00000010ff0a7431 */ /* 0x000fe200000001ff */
[----:B------:R-:W-:Y:S01]  /*1980*/  MOV R11, 0x0 ;  /* 0x00000000000b7802 */ /* 0x000fe20000000f00 */
[----:B------:R-:W1:Y:S01]  /*1990*/  LDCU.64 UR8, c[0x0][0x3a0] ;  /* 0x00007400ff0877ac */ /* 0x000e620008000a00 */
[----:B------:R-:W-:-:S04]  /*19a0*/  LOP3.LUT R18, R17, 0xfffffff8, RZ, 0xc0, !PT ;  /* 0xfffffff811127812 */ /* 0x000fc800078ec0ff */
[----:B------:R-:W-:Y:S01]  /*19b0*/  IADD3 R18, PT, PT, -R18, RZ, RZ ;  /* 0x000000ff12127210 */ /* 0x000fe20007ffe1ff */
[----:B------:R-:W-:-:S03]  /*19c0*/  IMAD.WIDE.U32 R10, R15, 0x4, R10 ;  /* 0x000000040f0a7825 */ /* 0x000fc600078e000a */
[C---:B0-----:R-:W-:Y:S02]  /*19d0*/  IADD3 R6, P0, PT, R10.reuse, UR4, RZ ;  /* 0x000000040a067c10 */ /* 0x041fe4000ff1e0ff */
[C---:B------:R-:W-:Y:S02]  /*19e0*/  IADD3 R8, P1, PT, R10.reuse, UR6, RZ ;  /* 0x000000060a087c10 */ /* 0x040fe4000ff3e0ff */
[----:B-1----:R-:W-:Y:S02]  /*19f0*/  IADD3 R10, P2, PT, R10, UR8, RZ ;  /* 0x000000080a0a7c10 */ /* 0x002fe4000ff5e0ff */
[C---:B------:R-:W-:Y:S02]  /*1a00*/  IADD3.X R7, PT, PT, R11.reuse, UR5, RZ, P0, !PT ;  /* 0x000000050b077c10 */ /* 0x040fe400087fe4ff */
[C---:B------:R-:W-:Y:S02]  /*1a10*/  IADD3.X R9, PT, PT, R11.reuse, UR7, RZ, P1, !PT ;  /* 0x000000070b097c10 */ /* 0x040fe40008ffe4ff */
[----:B------:R-:W-:-:S07]  /*1a20*/  IADD3.X R11, PT, PT, R11, UR9, RZ, P2, !PT ;  /* 0x000000090b0b7c10 */ /* 0x000fce00097fe4ff */
.L_x_16:
        /* <DEDUP_REMOVED lines=13> */
[----:B------:R-:W0:Y:S02]  /*1b00*/  MUFU.RSQ R22, R24 ;  /* 0x0000001800167308 */ /* 0x000e240000001400 */
[----:B0-----:R-:W-:-:S04]  /*1b10*/  @!P0 FMUL R22, R22, 4096 ;  /* 0x4580000016168820 */ /* 0x001fc80000400000 */
[----:B------:R-:W-:-:S04]  /*1b20*/  FMUL R23, R22, R22 ;  /* 0x0000001616177220 */ /* 0x000fc80000400000 */
[----:B------:R-:W-:Y:S01]  /*1b30*/  FMUL R23, R22, R23 ;  /* 0x0000001716177220 */ /* 0x000fe20000400000 */
[----:B----4-:R-:W-:Y:S02]  /*1b40*/  FMUL R22, R19, UR11 ;  /* 0x0000000b13167c20 */ /* 0x010fe40008400000 */
[----:B------:R-:W3:Y:S02]  /*1b50*/  LDG.E R19, desc[UR12][R6.64+-0x8] ;  /* 0xfffff80c06137981 */ /* 0x000ee4000c1e1900 */
[----:B------:R-:W-:Y:S02]  /*1b60*/  FMUL R26, R23, R22 ;  /* 0x00000016171a7220 */ /* 0x000fe40000400000 */
[----:B------:R-:W4:Y:S02]  /*1b70*/  LDG.E R23, desc[UR12][R8.64+-0x8] ;  /* 0xfffff80c08177981 */ /* 0x000f24000c1e1900 */
[-C--:B------:R-:W-:Y:S02]  /*1b80*/  FFMA R22, R29, R26.reuse, R16 ;  /* 0x0000001a1d167223 */ /* 0x080fe40000000010 */
[----:B------:R-:W4:Y:S01]  /*1b90*/  LDG.E R16, desc[UR12][R10.64+-0x8] ;  /* 0xfffff80c0a107981 */ /* 0x000f22000c1e1900 */
[----:B------:R-:W-:Y:S01]  /*1ba0*/  FFMA R14, R27, R26, R14 ;  /* 0x0000001a1b0e7223 */ /* 0x000fe2000000000e */
[----:B------:R-:W-:Y:S01]  /*1bb0*/  FADD R27, -R12, R25 ;  /* 0x000000190c1b7221 */ /* 0x000fe20000000100 */
[----:B------:R-:W-:Y:S01]  /*1bc0*/  FADD R29, -R0, R21 ;  /* 0x00000015001d7221 */ /* 0x000fe20000000100 */
[----:B------:R-:W4:Y:S02]  /*1bd0*/  LDG.E R25, desc[UR12][R8.64+-0x4] ;  /* 0xfffffc0c08197981 */ /* 0x000f24000c1e1900 */
        /* <DEDUP_REMOVED lines=13> */
[----:B------:R-:W-:Y:S02]  /*1cb0*/  FFMA R27, R27, R20, R14 ;  /* 0x000000141b1b7223 */ /* 0x000fe4000000000e */
[----:B------:R-:W2:Y:S01]  /*1cc0*/  LDG.E R20, desc[UR12][R10.64+-0x4] ;  /* 0xfffffc0c0a147981 */ /* 0x000ea2000c1e1900 */
[----:B---3--:R-:W-:Y:S01]  /*1cd0*/  FADD R29, -R0, R19 ;  /* 0x00000013001d7221 */ /* 0x008fe20000000100 */
[----:B----4-:R-:W-:Y:S02]  /*1ce0*/  FADD R22, -R12, R23 ;  /* 0x000000170c167221 */ /* 0x010fe40000000100 */
[----:B------:R-:W3:Y:S02]  /*1cf0*/  LDG.E R23, desc[UR12][R8.64] ;  /* 0x0000000c08177981 */ /* 0x000ee4000c1e1900 */
[----:B------:R-:W-:-:S04]  /*1d00*/  FMUL R14, R22, R22 ;  /* 0x00000016160e7220 */ /* 0x000fc80000400000 */
[----:B------:R-:W-:-:S04]  /*1d10*/  FFMA R14, R29, R29, R14 ;  /* 0x0000001d1d0e7223 */ /* 0x000fc8000000000e */
[----:B------:R-:W-:-:S05]  /*1d20*/  FADD R28, R14, UR10 ;  /* 0x0000000a0e1c7e21 */ /* 0x000fca0008000000 */
[----:B------:R-:W-:-:S13]  /*1d30*/  FSETP.GEU.AND P0, PT, |R28|, 1.175494350822287508e-38, PT ;  /* 0x008000001c00780b */ /* 0x000fda0003f0e200 */
[----:B------:R-:W-:-:S04]  /*1d40*/  @!P0 FMUL R28, R28, 16777216 ;  /* 0x4b8000001c1c8820 */ /* 0x000fc80000400000 */
[----:B------:R-:W0:Y:S01]  /*1d50*/  MUFU.RSQ R14, R28 ;  /* 0x0000001c000e7308 */ /* 0x000e220000001400 */
[----:B------:R-:W-:Y:S01]  /*1d60*/  FMUL R16, R16, UR11 ;  /* 0x0000000b10107c20 */ /* 0x000fe20008400000 */
[----:B0-----:R-:W-:-:S04]  /*1d70*/  @!P0 FMUL R14, R14, 4096 ;  /* 0x458000000e0e8820 */ /* 0x001fc80000400000 */
[----:B------:R-:W-:-:S04]  /*1d80*/  FMUL R19, R14, R14 ;  /* 0x0000000e0e137220 */ /* 0x000fc80000400000 */
[----:B------:R-:W-:-:S04]  /*1d90*/  FMUL R19, R14, R19 ;  /* 0x000000130e137220 */ /* 0x000fc80000400000 */
[----:B------:R-:W-:Y:S02]  /*1da0*/  FMUL R26, R19, R16 ;  /* 0x00000010131a7220 */ /* 0x000fe40000400000 */
[----:B------:R-:W4:Y:S01]  /*1db0*/  LDG.E R19, desc[UR12][R6.64] ;  /* 0x0000000c06137981 */ /* 0x000f22000c1e1900 */
[----:B------:R-:W-:Y:S01]  /*1dc0*/  FADD R14, -R12, R25 ;  /* 0x000000190c0e7221 */ /* 0x000fe20000000100 */
[-C--:B------:R-:W-:Y:S01]  /*1dd0*/  FFMA R16, R29, R26.reuse, R24 ;  /* 0x0000001a1d107223 */ /* 0x080fe20000000018 */
[----:B------:R-:W-:Y:S02]  /*1de0*/  FFMA R25, R22, R26, R27 ;  /* 0x0000001a16197223 */ /* 0x000fe4000000001b */
[----:B------:R-:W4:Y:S01]  /*1df0*/  LDG.E R27, desc[UR12][R8.64+0x4] ;  /* 0x0000040c081b7981 */ /* 0x000f22000c1e1900 */
        /* <DEDUP_REMOVED lines=12> */
[----:B------:R-:W-:Y:S01]  /*1ec0*/  FMUL R20, R20, UR11 ;  /* 0x0000000b14147c20 */ /* 0x000fe20008400000 */
[----:B---3--:R-:W-:-:S03]  /*1ed0*/  FADD R23, -R12, R23 ;  /* 0x000000170c177221 */ /* 0x008fc60000000100 */
[----:B------:R-:W-:-:S04]  /*1ee0*/  FMUL R29, R29, R20 ;  /* 0x000000141d1d7220 */ /* 0x000fc80000400000 */
[----:B------:R-:W-:Y:S01]  /*1ef0*/  FFMA R24, R24, R29, R16 ;  /* 0x0000001d18187223 */ /* 0x000fe20000000010 */
[----:B------:R-:W-:Y:S01]  /*1f00*/  FMUL R16, R23, R23 ;  /* 0x0000001717107220 */ /* 0x000fe20000400000 */
[----:B----4-:R-:W-:-:S04]  /*1f10*/  FADD R19, -R0, R19 ;  /* 0x0000001300137221 */ /* 0x010fc80000000100 */
        /* <DEDUP_REMOVED lines=10> */
[----:B------:R-:W-:Y:S01]  /*1fc0*/  FFMA R14, R14, R29, R25 ;  /* 0x0000001d0e0e7223 */ /* 0x000fe20000000019 */
[----:B--2---:R-:W-:-:S04]  /*1fd0*/  FMUL R22, R22, UR11 ;  /* 0x0000000b16167c20 */ /* 0x004fc80008400000 */
[----:B------:R-:W-:Y:S01]  /*1fe0*/  FMUL R20, R20, R22 ;  /* 0x0000001614147220 */ /* 0x000fe20000400000 */
[----:B------:R-:W-:Y:S01]  /*1ff0*/  FADD R29, -R0, R21 ;  /* 0x00000015001d7221 */ /* 0x000fe20000000100 */
[----:B------:R-:W-:Y:S01]  /*2000*/  FMUL R22, R27, R27 ;  /* 0x0000001b1b167220 */ /* 0x000fe20000400000 */
        /* <DEDUP_REMOVED lines=26> */
[----:B------:R-:W-:Y:S02]  /*21b0*/  IADD3.X R11, PT, PT, RZ, R11, RZ, P3, !PT ;  /* 0x0000000bff0b7210 */ /* 0x000fe40001ffe4ff */
[----:B------:R-:W-:Y:S01]  /*21c0*/  IADD3 R15, PT, PT, R15, 0x8, RZ ;  /* 0x000000080f0f7810 */ /* 0x000fe20007ffe0ff */
        /* <DEDUP_REMOVED lines=18> */
[----:B------:R-:W0:Y:S02]  /*22f0*/  MUFU.RSQ R22, R26 ;  /* 0x0000001a00167308 */ /* 0x000e240000001400 */
[----:B0-----:R-:W-:Y:S01]  /*2300*/  @!P0 FMUL R22, R22, 4096 ;  /* 0x4580000016168820 */ /* 0x001fe20000400000 */
[----:B---3--:R-:W-:Y:S01]  /*2310*/  FMUL R14, R14, UR11 ;  /* 0x0000000b0e0e7c20 */ /* 0x008fe20008400000 */
[----:B------:R-:W-:Y:S02]  /*2320*/  ISETP.NE.AND P0, PT, R18, RZ, PT ;  /* 0x000000ff1200720c */ /* 0x000fe40003f05270 */
[----:B------:R-:W-:Y:S01]  /*2330*/  FMUL R29, R22, R22 ;  /* 0x00000016161d7220 */ /* 0x000fe20000400000 */
[----:B------:R-:W-:-:S03]  /*2340*/  FMUL R19, R19, R14 ;  /* 0x0000000e13137220 */ /* 0x000fc60000400000 */
[----:B------:R-:W-:Y:S01]  /*2350*/  FMUL R14, R22, R29 ;  /* 0x0000001d160e7220 */ /* 0x000fe20000400000 */
[----:B------:R-:W-:Y:S01]  /*2360*/  FMUL R29, R16, UR11 ;  /* 0x0000000b101d7c20 */ /* 0x000fe20008400000 */
[-C--:B------:R-:W-:Y:S01]  /*2370*/  FFMA R24, R21, R19.reuse, R24 ;  /* 0x0000001315187223 */ /* 0x080fe20000000018 */
[----:B------:R-:W-:Y:S02]  /*2380*/  FFMA R20, R20, R19, R27 ;  /* 0x0000001314147223 */ /* 0x000fe4000000001b */
[----:B------:R-:W-:-:S04]  /*2390*/  FMUL R14, R14, R29 ;  /* 0x0000001d0e0e7220 */ /* 0x000fc80000400000 */
[-C--:B------:R-:W-:Y:S01]  /*23a0*/  FFMA R16, R23, R14.reuse, R24 ;  /* 0x0000000e17107223 */ /* 0x080fe20000000018 */
[----:B------:R-:W-:Y:S01]  /*23b0*/  FFMA R14, R25, R14, R20 ;  /* 0x0000000e190e7223 */ /* 0x000fe20000000014 */
[----:B------:R-:W-:Y:S06]  /*23c0*/  @P0 BRA `(.L_x_16) ;  /* 0xfffffff400980947 */ /* 0x000fec000383ffff */
.L_x_15:
[----:B------:R-:W-:Y:S05]  /*23d0*/  BSYNC.RECONVERGENT B1 ;  /* 0x0000000000017941 */ /* 0x000fea0003800200 */
.L_x_14:
[----:B------:R-:W-:-:S13]  /*23e0*/  LOP3.LUT P0, R6, R17, 0x7, RZ, 0xc0, !PT ;  /* 0x0000000711067812 */ /* 0x000fda000780c0ff */
[----:B------:R-:W-:Y:S05]  /*23f0*/  @!P0 BRA `(.L_x_11) ;  /* 0x0000000800808947 */ /* 0x000fea0003800000 */
[----:B------:R-:W-:Y:S01]  /*2400*/  ISETP.GE.U32.AND P1, PT, R6, 0x4, PT ;  /* 0x000000040600780c */ /* 0x000fe20003f26070 */
[----:B------:R-:W-:Y:S01]  /*2410*/  BSSY.RECONVERGENT B1, `(.L_x_17) ;  /* 0x0000053000017945 */ /* 0x000fe20003800200 */
[----:B------:R-:W-:-:S04]  /*2420*/  LOP3.LUT R24, R17, 0x3, RZ, 0xc0, !PT ;  /* 0x0000000311187812 */ /* 0x000fc800078ec0ff */
[----:B------:R-:W-:-:S07]  /*2430*/  ISETP.NE.AND P0, PT, R24, RZ, PT ;  /* 0x000000ff1800720c */ /* 0x000fce0003f05270 */
[----:B------:R-:W-:Y:S06]  /*2440*/  @!P1 BRA `(.L_x_18) ;  /* 0x00000004003c9947 */ /* 0x000fec0003800000 */
        /* <DEDUP_REMOVED lines=10> */
[----:B0-----:R-:W-:-:S05]  /*24f0*/  IMAD.WIDE.U32 R6, R15, 0x4, R6 ;  /* 0x000000040f067825 */ /* 0x001fca00078e0006 */
[----:B------:R-:W3:Y:S01]  /*2500*/  LDG.E R20, desc[UR12][R6.64] ;  /* 0x0000000c06147981 */ /* 0x000ee2000c1e1900 */
[----:B--2--5:R-:W-:Y:S01]  /*2510*/  FADD R23, -R12, R23 ;  /* 0x000000170c177221 */ /* 0x024fe20000000100 */
[----:B----4-:R-:W-:-:S03]  /*2520*/  FADD R22, -R0, R19 ;  /* 0x0000001300167221 */ /* 0x010fc60000000100 */
[----:B------:R-:W-:-:S04]  /*2530*/  FMUL R19, R23, R23 ;  /* 0x0000001717137220 */ /* 0x000fc80000400000 */
[----:B------:R-:W-:-:S04]  /*2540*/  FFMA R19, R22, R22, R19 ;  /* 0x0000001616137223 */ /* 0x000fc80000000013 */
[----:B-1----:R-:W-:Y:S02]  /*2550*/  FADD R26, R19, UR4 ;  /* 0x00000004131a7e21 */ /* 0x002fe40008000000 */
[----:B------:R-:W2:Y:S03]  /*2560*/  LDG.E R19, desc[UR12][R10.64+0x8] ;  /* 0x0000080c0a137981 */ /* 0x000ea6000c1e1900 */
[----:B------:R-:W-:Y:S01]  /*2570*/  FSETP.GEU.AND P1, PT, |R26|, 1.175494350822287508e-38, PT ;  /* 0x008000001a00780b */ /* 0x000fe20003f2e200 */
[----:B---3--:R-:W-:Y:S01]  /*2580*/  FMUL R20, R20, UR5 ;  /* 0x0000000514147c20 */ /* 0x008fe20008400000 */
[----:B------:R-:W3:Y:S11]  /*2590*/  LDG.E R10, desc[UR12][R6.64+0xc] ;  /* 0x00000c0c060a7981 */ /* 0x000ef6000c1e1900 */
[----:B------:R-:W-:-:S04]  /*25a0*/  @!P1 FMUL R26, R26, 16777216 ;  /* 0x4b8000001a1a9820 */ /* 0x000fc80000400000 */
[----:B------:R-:W0:Y:S02]  /*25b0*/  MUFU.RSQ R18, R26 ;  /* 0x0000001a00127308 */ /* 0x000e240000001400 */
[----:B0-----:R-:W-:-:S04]  /*25c0*/  @!P1 FMUL R18, R18, 4096 ;  /* 0x4580000012129820 */ /* 0x001fc80000400000 */
[----:B------:R-:W-:-:S04]  /*25d0*/  FMUL R29, R18, R18 ;  /* 0x00000012121d7220 */ /* 0x000fc80000400000 */
[----:B------:R-:W-:Y:S02]  /*25e0*/  FMUL R28, R18, R29 ;  /* 0x0000001d121c7220 */ /* 0x000fe40000400000 */
[----:B------:R-:W4:Y:S04]  /*25f0*/  LDG.E R29, desc[UR12][R8.64+0x8] ;  /* 0x0000080c081d7981 */ /* 0x000f28000c1e1900 */
[----:B------:R0:W3:Y:S01]  /*2600*/  LDG.E R18, desc[UR12][R8.64+0xc] ;  /* 0x00000c0c08127981 */ /* 0x0000e2000c1e1900 */
[----:B------:R-:W-:-:S03]  /*2610*/  FMUL R28, R28, R20 ;  /* 0x000000141c1c7220 */ /* 0x000fc60000400000 */
[----:B------:R-:W3:Y:S01]  /*2620*/  LDG.E R20, desc[UR12][R6.64+0x4] ;  /* 0x0000040c06147981 */ /* 0x000ee2000c1e1900 */
[----:B------:R-:W-:-:S03]  /*2630*/  FFMA R16, R22, R28, R16 ;  /* 0x0000001c16107223 */ /* 0x000fc60000000010 */
[----:B------:R1:W3:Y:S01]  /*2640*/  LDG.E R22, desc[UR12][R6.64+0x8] ;  /* 0x0000080c06167981 */ /* 0x0002e2000c1e1900 */
[----:B------:R-:W-:Y:S01]  /*2650*/  FADD R25, -R12, R25 ;  /* 0x000000190c197221 */ /* 0x000fe20000000100 */
[----:B------:R-:W-:-:S03]  /*2660*/  FADD R21, -R0, R21 ;  /* 0x0000001500157221 */ /* 0x000fc60000000100 */
[----:B0-----:R-:W-:-:S04]  /*2670*/  FMUL R8, R25, R25 ;  /* 0x0000001919087220 */ /* 0x001fc80000400000 */
[----:B------:R-:W-:-:S04]  /*2680*/  FFMA R8, R21, R21, R8 ;  /* 0x0000001515087223 */ /* 0x000fc80000000008 */
[----:B------:R-:W-:-:S05]  /*2690*/  FADD R8, R8, UR4 ;  /* 0x0000000408087e21 */ /* 0x000fca0008000000 */
[----:B------:R-:W-:Y:S01]  /*26a0*/  FSETP.GEU.AND P1, PT, |R8|, 1.175494350822287508e-38, PT ;  /* 0x008000000800780b */ /* 0x000fe20003f2e200 */
[----:B------:R-:W-:-:S12]  /*26b0*/  FADD R27, -R12, R27 ;  /* 0x0000001b0c1b7221 */ /* 0x000fd80000000100 */
[----:B------:R-:W-:-:S04]  /*26c0*/  @!P1 FMUL R8, R8, 16777216 ;  /* 0x4b80000008089820 */ /* 0x000fc80000400000 */
[----:B------:R-:W0:Y:S01]  /*26d0*/  MUFU.RSQ R9, R8 ;  /* 0x0000000800097308 */ /* 0x000e220000001400 */
[----:B-1----:R-:W-:Y:S01]  /*26e0*/  FMUL R7, R27, R27 ;  /* 0x0000001b1b077220 */ /* 0x002fe20000400000 */
[----:B0-----:R-:W-:-:S04]  /*26f0*/  @!P1 FMUL R9, R9, 4096 ;  /* 0x4580000009099820 */ /* 0x001fc80000400000 */
[----:B------:R-:W-:-:S04]  /*2700*/  FMUL R6, R9, R9 ;  /* 0x0000000909067220 */ /* 0x000fc80000400000 */
[----:B------:R-:W-:Y:S01]  /*2710*/  FMUL R6, R9, R6 ;  /* 0x0000000609067220 */ /* 0x000fe20000400000 */
[----:B------:R-:W-:Y:S01]  /*2720*/  FFMA R14, R23, R28, R14 ;  /* 0x0000001c170e7223 */ /* 0x000fe2000000000e */
[----:B------:R-:W-:Y:S01]  /*2730*/  IADD3 R15, PT, PT, R15, 0x4, RZ ;  /* 0x000000040f0f7810 */ /* 0x000fe20007ffe0ff */
[----:B--2---:R-:W-:-:S04]  /*2740*/  FADD R19, -R12, R19 ;  /* 0x000000130c137221 */ /* 0x004fc80000000100 */
[----:B------:R-:W-:Y:S01]  /*2750*/  FMUL R26, R19, R19 ;  /* 0x00000013131a7220 */ /* 0x000fe20000400000 */
[C---:B----4-:R-:W-:Y:S01]  /*2760*/  FADD R29, -R0.reuse, R29 ;  /* 0x0000001d001d7221 */ /* 0x050fe20000000100 */
[----:B---3--:R-:W-:-:S03]  /*2770*/  FADD R18, -R0, R18 ;  /* 0x0000001200127221 */ /* 0x008fc60000000100 */
[----:B------:R-:W-:Y:S01]  /*2780*/  FFMA R26, R29, R29, R26 ;  /* 0x0000001d1d1a7223 */ /* 0x000fe2000000001a */
[----:B------:R-:W-:-:S03]  /*2790*/  FFMA R7, R18, R18, R7 ;  /* 0x0000001212077223 */ /* 0x000fc60000000007 */
[----:B------:R-:W-:Y:S01]  /*27a0*/  FADD R26, R26, UR4 ;  /* 0x000000041a1a7e21 */ /* 0x000fe20008000000 */
[----:B------:R-:W-:-:S04]  /*27b0*/  FADD R11, R7, UR4 ;  /* 0x00000004070b7e21 */ /* 0x000fc80008000000 */
[----:B------:R-:W-:Y:S02]  /*27c0*/  FSETP.GEU.AND P1, PT, |R26|, 1.175494350822287508e-38, PT ;  /* 0x008000001a00780b */ /* 0x000fe40003f2e200 */
[----:B------:R-:W-:-:S11]  /*27d0*/  FSETP.GEU.AND P2, PT, |R11|, 1.175494350822287508e-38, PT ;  /* 0x008000000b00780b */ /* 0x000fd60003f4e200 */
[----:B------:R-:W-:Y:S02]  /*27e0*/  @!P1 FMUL R26, R26, 16777216 ;  /* 0x4b8000001a1a9820 */ /* 0x000fe40000400000 */
[----:B------:R-:W-:Y:S02]  /*27f0*/  @!P2 FMUL R11, R11, 16777216 ;  /* 0x4b8000000b0ba820 */ /* 0x000fe40000400000 */
[----:B------:R-:W0:Y:S08]  /*2800*/  MUFU.RSQ R8, R26 ;  /* 0x0000001a00087308 */ /* 0x000e300000001400 */
[----:B------:R-:W1:Y:S01]  /*2810*/  MUFU.RSQ R7, R11 ;  /* 0x0000000b00077308 */ /* 0x000e620000001400 */
[----:B------:R-:W-:-:S04]  /*2820*/  FMUL R9, R20, UR5 ;  /* 0x0000000514097c20 */ /* 0x000fc80008400000 */
[----:B------:R-:W-:Y:S01]  /*2830*/  FMUL R6, R6, R9 ;  /* 0x0000000906067220 */ /* 0x000fe20000400000 */
[----:B0-----:R-:W-:-:S04]  /*2840*/  @!P1 FMUL R8, R8, 4096 ;  /* 0x4580000008089820 */ /* 0x001fc80000400000 */
[----:B------:R-:W-:Y:S01]  /*2850*/  FMUL R9, R8, R8 ;  /* 0x0000000808097220 */ /* 0x000fe20000400000 */
[----:B-1----:R-:W-:-:S03]  /*2860*/  @!P2 FMUL R7, R7, 4096 ;  /* 0x458000000707a820 */ /* 0x002fc60000400000 */
[----:B------:R-:W-:Y:S01]  /*2870*/  FMUL R9, R8, R9 ;  /* 0x0000000908097220 */ /* 0x000fe20000400000 */
[----:B------:R-:W-:Y:S01]  /*2880*/  FMUL R22, R22, UR5 ;  /* 0x0000000516167c20 */ /* 0x000fe20008400000 */
[----:B------:R-:W-:Y:S01]  /*2890*/  FMUL R20, R7, R7 ;  /* 0x0000000707147220 */ /* 0x000fe20000400000 */
[----:B------:R-:W-:Y:S02]  /*28a0*/  FFMA R16, R21, R6, R16 ;  /* 0x0000000615107223 */ /* 0x000fe40000000010 */
[----:B------:R-:W-:Y:S01]  /*28b0*/  FMUL R9, R9, R22 ;  /* 0x0000001609097220 */ /* 0x000fe20000400000 */
[----:B------:R-:W-:Y:S01]  /*28c0*/  FFMA R14, R25, R6, R14 ;  /* 0x00000006190e7223 */ /* 0x000fe2000000000e */
[----:B------:R-:W-:Y:S01]  /*28d0*/  FMUL R20, R7, R20 ;  /* 0x0000001407147220 */ /* 0x000fe20000400000 */
[----:B------:R-:W-:Y:S01]  /*28e0*/  FMUL R7, R10, UR5 ;  /* 0x000000050a077c20 */ /* 0x000fe20008400000 */
[-C--:B------:R-:W-:Y:S01]  /*28f0*/  FFMA R29, R29, R9.reuse, R16 ;  /* 0x000000091d1d7223 */ /* 0x080fe20000000010 */
[----:B------:R-:W-:-:S02]  /*2900*/  FFMA R14, R19, R9, R14 ;  /* 0x00000009130e7223 */ /* 0x000fc4000000000e */
[----:B------:R-:W-:-:S04]  /*2910*/  FMUL R7, R20, R7 ;  /* 0x0000000714077220 */ /* 0x000fc80000400000 */
[-C--:B------:R-:W-:Y:S01]  /*2920*/  FFMA R16, R18, R7.reuse, R29 ;  /* 0x0000000712107223 */ /* 0x080fe2000000001d */
[----:B------:R-:W-:-:S07]  /*2930*/  FFMA R14, R27, R7, R14 ;  /* 0x000000071b0e7223 */ /* 0x000fce000000000e */
.L_x_18:
[----:B------:R-:W-:Y:S05]  /*2940*/  BSYNC.RECONVERGENT B1 ;  /* 0x0000000000017941 */ /* 0x000fea0003800200 */
.L_x_17:
        /* <DEDUP_REMOVED lines=16> */
[----:B------:R-:W4:Y:S01]  /*2a50*/  LDG.E R9, desc[UR12][R22.64+0x4] ;  /* 0x0000040c16097981 */ /* 0x000f22000c1e1900 */
        /* <DEDUP_REMOVED lines=12> */
[----:B------:R-:W0:Y:S04]  /*2b20*/  LDCU UR4, c[0x0][0x3ac] ;  /* 0x00007580ff0477ac */ /* 0x000e280008000800 */
[----:B------:R-:W-:-:S07]  /*2b30*/  FSETP.GEU.AND P2, PT, |R19|, 1.175494350822287508e-38, PT ;  /* 0x008000001300780b */ /* 0x000fce0003f4e200 */
[----:B------:R-:W-:-:S04]  /*2b40*/  @!P0 FMUL R24, R24, 16777216 ;  /* 0x4b80000018188820 */ /* 0x000fc80000400000 */
[----:B------:R-:W1:Y:S02]  /*2b50*/  MUFU.RSQ R17, R24 ;  /* 0x0000001800117308 */ /* 0x000e640000001400 */
[----:B------:R-:W-:-:S06]  /*2b60*/  @!P2 FMUL R19, R19, 16777216 ;  /* 0x4b8000001313a820 */ /* 0x000fcc0000400000 */
[----:B------:R-:W2:Y:S01]  /*2b70*/  MUFU.RSQ R20, R19 ;  /* 0x0000001300147308 */ /* 0x000ea20000001400 */
[----:B-1----:R-:W-:-:S04]  /*2b80*/  @!P0 FMUL R17, R17, 4096 ;  /* 0x4580000011118820 */ /* 0x002fc80000400000 */
[----:B------:R-:W-:Y:S01]  /*2b90*/  FMUL R18, R17, R17 ;  /* 0x0000001111127220 */ /* 0x000fe20000400000 */
[----:B--2---:R-:W-:-:S03]  /*2ba0*/  @!P2 FMUL R20, R20, 4096 ;  /* 0x458000001414a820 */ /* 0x004fc60000400000 */
[----:B------:R-:W-:Y:S01]  /*2bb0*/  FMUL R18, R17, R18 ;  /* 0x0000001211127220 */ /* 0x000fe20000400000 */
[----:B0-----:R-:W-:Y:S01]  /*2bc0*/  FMUL R17, R6, UR4 ;  /* 0x0000000406117c20 */ /* 0x001fe20008400000 */
[----:B------:R-:W-:Y:S01]  /*2bd0*/  FMUL R6, R9, UR4 ;  /* 0x0000000409067c20 */ /* 0x000fe20008400000 */
[----:B------:R-:W-:Y:S02]  /*2be0*/  FMUL R21, R20, R20 ;  /* 0x0000001414157220 */ /* 0x000fe40000400000 */
[----:B------:R-:W-:Y:S02]  /*2bf0*/  FMUL R17, R18, R17 ;  /* 0x0000001112117220 */ /* 0x000fe40000400000 */
[----:B------:R-:W-:Y:S02]  /*2c00*/  FMUL R21, R20, R21 ;  /* 0x0000001514157220 */ /* 0x000fe40000400000 */
[-C--:B------:R-:W-:Y:S01]  /*2c10*/  FFMA R11, R11, R17.reuse, R16 ;  /* 0x000000110b0b7223 */ /* 0x080fe20000000010 */
[----:B------:R-:W-:Y:S01]  /*2c20*/  FFMA R7, R7, R17, R14 ;  /* 0x0000001107077223 */ /* 0x000fe2000000000e */
[----:B------:R-:W-:-:S04]  /*2c30*/  FMUL R6, R21, R6 ;  /* 0x0000000615067220 */ /* 0x000fc80000400000 */
[-C--:B------:R-:W-:Y:S01]  /*2c40*/  FFMA R16, R10, R6.reuse, R11 ;  /* 0x000000060a107223 */ /* 0x080fe2000000000b */
[----:B------:R-:W-:-:S07]  /*2c50*/  FFMA R14, R8, R6, R7 ;  /* 0x00000006080e7223 */ /* 0x000fce0000000007 */
.L_x_20:
[----:B------:R-:W-:Y:S05]  /*2c60*/  BSYNC.RECONVERGENT B1 ;  /* 0x0000000000017941 */ /* 0x000fea0003800200 */
.L_x_19:
        /* <DEDUP_REMOVED lines=25> */
.L_x_11:
[----:B01----:R-:W-:Y:S05]  /*2e00*/  BSYNC.RECONVERGENT B0 ;  /* 0x0000000000007941 */ /* 0x003fea0003800200 */
.L_x_10:
[----:B------:R-:W0:Y:S08]  /*2e10*/  LDC.64 R2, c[0x0][0x390] ;  /* 0x0000e400ff027b82 */ /* 0x000e300000000a00 */
[----:B------:R-:W1:Y:S01]  /*2e20*/  LDC.64 R4, c[0x0][0x398] ;  /* 0x0000e600ff047b82 */ /* 0x000e620000000a00 */
[----:B0-----:R-:W-:-:S05]  /*2e30*/  IMAD.WIDE R2, R13, 0x4, R2 ;  /* 0x000000040d027825 */ /* 0x001fca00078e0202 */
[----:B------:R-:W2:Y:S01]  /*2e40*/  LDG.E R7, desc[UR12][R2.64] ;  /* 0x0000000c02077981 */ /* 0x000ea2000c1e1900 */
[----:B-1----:R-:W-:-:S04]  /*2e50*/  IMAD.WIDE R4, R13, 0x4, R4 ;  /* 0x000000040d047825 */ /* 0x002fc800078e0204 */
[----:B--2---:R-:W-:-:S05]  /*2e60*/  FADD R7, R7, R16 ;  /* 0x0000001007077221 */ /* 0x004fca0000000000 */
[----:B------:R-:W-:Y:S04]  /*2e70*/  STG.E desc[UR12][R2.64], R7 ;  /* 0x0000000702007986 */ /* 0x000fe8000c10190c */
[----:B------:R-:W2:Y:S02]  /*2e80*/  LDG.E R9, desc[UR12][R4.64] ;  /* 0x0000000c04097981 */ /* 0x000ea4000c1e1900 */
[----:B--2---:R-:W-:-:S05]  /*2e90*/  FADD R9, R9, R14 ;  /* 0x0000000e09097221 */ /* 0x004fca0000000000 */
[----:B------:R-:W-:Y:S01]  /*2ea0*/  STG.E desc[UR12][R4.64], R9 ;  /* 0x0000000904007986 */ /* 0x000fe2000c10190c */
[----:B------:R-:W-:Y:S05]  /*2eb0*/  EXIT ;  /* 0x000000000000794d */ /* 0x000fea0003800000 */
.L_x_21:
[----:B------:R-:W-:-:S00]  /*2ec0*/  BRA `(.L_x_21) ;  /* 0xfffffffc00fc7947 */ /* 0x000fc0000383ffff */
[----:B------:R-:W-:-:S00]  /*2ed0*/  NOP ;  /* 0x0000000000007918 */ /* 0x000fc00000000000 */
        /* <DEDUP_REMOVED lines=10> */
.L_x_22:


//--------------------- .nv.shared.reserved.0     --------------------------
	.section	.nv.shared.reserved.0,"aw",@nobits
	.weak		__nv_reservedSMEM_offset_0_alias
	.size		__nv_reservedSMEM_offset_0_alias, 0, 64
	.other		__nv_reservedSMEM_offset_0_alias,@"STO_CUDA_RESERVED_SHARED STV_DEFAULT"
__nv_reservedSMEM_offset_0_alias:
	.zero		0
	.zero		64


//--------------------- .nv.constant0.compute_forces_kernel --------------------------
	.section	.nv.constant0.compute_forces_kernel,"a",@progbits
	.sectionflags	@""
	.align	4
.nv.constant0.compute_forces_kernel:
	.zero		948


//--------------------- SYMBOLS --------------------------

	.type		.nv.reservedSmem.offset0,@object
	.size		.nv.reservedSmem.offset0,0x4
